	.headerflags	@"EF_CUDA_TEXMODE_UNIFIED EF_CUDA_64BIT_ADDRESS EF_CUDA_ACCELERATORS EF_CUDA_SM90 EF_CUDA_VIRTUAL_SM(EF_CUDA_SM90)"
	.elftype	@"ET_EXEC"


//--------------------- .nv.info                  --------------------------
	.section	.nv.info,"",@"SHT_CUDA_INFO"
	.align	4


	//----- nvinfo : EIATTR_REGCOUNT
	.align		4
        /*0000*/ 	.byte	0x04, 0x2f
        /*0002*/ 	.short	(.L_1 - .L_0)
	.align		4
.L_0:
        /*0004*/ 	.word	index@(chunk_gated_delta_rule_fwd_kernel_h_blockdim64)
        /*0008*/ 	.word	0x000000ff


	//----- nvinfo : EIATTR_FRAME_SIZE
	.align		4
.L_1:
        /*000c*/ 	.byte	0x04, 0x11
        /*000e*/ 	.short	(.L_3 - .L_2)
	.align		4
.L_2:
        /*0010*/ 	.word	index@(chunk_gated_delta_rule_fwd_kernel_h_blockdim64)
        /*0014*/ 	.word	0x00000268


	//----- nvinfo : EIATTR_MIN_STACK_SIZE
	.align		4
.L_3:
        /*0018*/ 	.byte	0x04, 0x12
        /*001a*/ 	.short	(.L_5 - .L_4)
	.align		4
.L_4:
        /*001c*/ 	.word	index@(chunk_gated_delta_rule_fwd_kernel_h_blockdim64)
        /*0020*/ 	.word	0x00000268
.L_5:


//--------------------- .nv.info.chunk_gated_delta_rule_fwd_kernel_h_blockdim64 --------------------------
	.section	.nv.info.chunk_gated_delta_rule_fwd_kernel_h_blockdim64,"",@"SHT_CUDA_INFO"
	.sectionflags	@""
	.align	4


	//----- nvinfo : EIATTR_CUDA_API_VERSION
	.align		4
        /*0000*/ 	.byte	0x04, 0x37
        /*0002*/ 	.short	(.L_7 - .L_6)
.L_6:
        /*0004*/ 	.word	0x00000080


	//----- nvinfo : EIATTR_KPARAM_INFO
	.align		4
.L_7:
        /*0008*/ 	.byte	0x04, 0x17
        /*000a*/ 	.short	(.L_9 - .L_8)
.L_8:
        /*000c*/ 	.word	0x00000000
        /*0010*/ 	.short	0x0008
        /*0012*/ 	.short	0x0040
        /*0014*/ 	.byte	0x00, 0xf4, 0x21, 0x00


	//----- nvinfo : EIATTR_KPARAM_INFO
	.align		4
.L_9:
        /*0018*/ 	.byte	0x04, 0x17
        /*001a*/ 	.short	(.L_11 - .L_10)
.L_10:
        /*001c*/ 	.word	0x00000000
        /*0020*/ 	.short	0x0007
        /*0022*/ 	.short	0x0038
        /*0024*/ 	.byte	0x00, 0xf0, 0x11, 0x00


	//----- nvinfo : EIATTR_KPARAM_INFO
	.align		4
.L_11:
        /*0028*/ 	.byte	0x04, 0x17
        /*002a*/ 	.short	(.L_13 - .L_12)
.L_12:
        /*002c*/ 	.word	0x00000000
        /*0030*/ 	.short	0x0006
        /*0032*/ 	.short	0x0030
        /*0034*/ 	.byte	0x00, 0xf4, 0x21, 0x00


	//----- nvinfo : EIATTR_KPARAM_INFO
	.align		4
.L_13:
        /*0038*/ 	.byte	0x04, 0x17
        /*003a*/ 	.short	(.L_15 - .L_14)
.L_14:
        /*003c*/ 	.word	0x00000000
        /*0040*/ 	.short	0x0005
        /*0042*/ 	.short	0x0028
        /*0044*/ 	.byte	0x00, 0xf4, 0x21, 0x00


	//----- nvinfo : EIATTR_KPARAM_INFO
	.align		4
.L_15:
        /*0048*/ 	.byte	0x04, 0x17
        /*004a*/ 	.short	(.L_17 - .L_16)
.L_16:
        /*004c*/ 	.word	0x00000000
        /*0050*/ 	.short	0x0004
        /*0052*/ 	.short	0x0020
        /*0054*/ 	.byte	0x00, 0xf4, 0x21, 0x00


	//----- nvinfo : EIATTR_KPARAM_INFO
	.align		4
.L_17:
        /*0058*/ 	.byte	0x04, 0x17
        /*005a*/ 	.short	(.L_19 - .L_18)
.L_18:
        /*005c*/ 	.word	0x00000000
        /*0060*/ 	.short	0x0003
        /*0062*/ 	.short	0x0018
        /*0064*/ 	.byte	0x00, 0xf4, 0x21, 0x00


	//----- nvinfo : EIATTR_KPARAM_INFO
	.align		4
.L_19:
        /*0068*/ 	.byte	0x04, 0x17
        /*006a*/ 	.short	(.L_21 - .L_20)
.L_20:
        /*006c*/ 	.word	0x00000000
        /*0070*/ 	.short	0x0002
        /*0072*/ 	.short	0x0010
        /*0074*/ 	.byte	0x00, 0xf4, 0x21, 0x00


	//----- nvinfo : EIATTR_KPARAM_INFO
	.align		4
.L_21:
        /*0078*/ 	.byte	0x04, 0x17
        /*007a*/ 	.short	(.L_23 - .L_22)
.L_22:
        /*007c*/ 	.word	0x00000000
        /*0080*/ 	.short	0x0001
        /*0082*/ 	.short	0x0008
        /*0084*/ 	.byte	0x00, 0xf4, 0x21, 0x00


	//----- nvinfo : EIATTR_KPARAM_INFO
	.align		4
.L_23:
        /*0088*/ 	.byte	0x04, 0x17
        /*008a*/ 	.short	(.L_25 - .L_24)
.L_24:
        /*008c*/ 	.word	0x00000000
        /*0090*/ 	.short	0x0000
        /*0092*/ 	.short	0x0000
        /*0094*/ 	.byte	0x00, 0xf4, 0x21, 0x00


	//----- nvinfo : EIATTR_SPARSE_MMA_MASK
	.align		4
.L_25:
        /*0098*/ 	.byte	0x03, 0x50
        /*009a*/ 	.short	0x0000


	//----- nvinfo : EIATTR_MAXREG_COUNT
	.align		4
        /*009c*/ 	.byte	0x03, 0x1b
        /*009e*/ 	.short	0x00ff


	//----- nvinfo : EIATTR_ANNOTATIONS
	.align		4
        /*00a0*/ 	.byte	0x04, 0x55
        /*00a2*/ 	.short	(.L_27 - .L_26)


	//   ....[0]....
.L_26:
        /*00a4*/ 	.word	0x00000001
        /* <DEDUP_REMOVED lines=162> */


	//----- nvinfo : EIATTR_EXIT_INSTR_OFFSETS
	.align		4
.L_27:
        /*0abc*/ 	.byte	0x04, 0x1c
        /*0abe*/ 	.short	(.L_29 - .L_28)


	//   ....[0]....
.L_28:
        /*0ac0*/ 	.word	0x0000cdf0


	//   ....[1]....
        /*0ac4*/ 	.word	0x0000ce20


	//----- nvinfo : EIATTR_REQNTID
	.align		4
.L_29:
        /*0ac8*/ 	.byte	0x04, 0x10
        /*0aca*/ 	.short	(.L_31 - .L_30)
.L_30:
        /*0acc*/ 	.word	0x00000040
        /*0ad0*/ 	.word	0x00000001
        /*0ad4*/ 	.word	0x00000001


	//----- nvinfo : EIATTR_CBANK_PARAM_SIZE
	.align		4
.L_31:
        /*0ad8*/ 	.byte	0x03, 0x19
        /*0ada*/ 	.short	0x0048


	//----- nvinfo : EIATTR_PARAM_CBANK
	.align		4
        /*0adc*/ 	.byte	0x04, 0x0a
        /*0ade*/ 	.short	(.L_33 - .L_32)
	.align		4
.L_32:
        /*0ae0*/ 	.word	index@(.nv.constant0.chunk_gated_delta_rule_fwd_kernel_h_blockdim64)
        /*0ae4*/ 	.short	0x0210
        /*0ae6*/ 	.short	0x0048


	//----- nvinfo : EIATTR_SW_WAR
	.align		4
.L_33:
        /*0ae8*/ 	.byte	0x04, 0x36
        /*0aea*/ 	.short	(.L_35 - .L_34)
.L_34:
        /*0aec*/ 	.word	0x00000008
.L_35:


//--------------------- .nv.callgraph             --------------------------
	.section	.nv.callgraph,"",@"SHT_CUDA_CALLGRAPH"
	.align	4
	.sectionentsize	8
	.align		4
        /*0000*/ 	.word	0x00000000
	.align		4
        /*0004*/ 	.word	0xffffffff
	.align		4
        /*0008*/ 	.word	0x00000000
	.align		4
        /*000c*/ 	.word	0xfffffffe
	.align		4
        /*0010*/ 	.word	0x00000000
	.align		4
        /*0014*/ 	.word	0xfffffffd
	.align		4
        /*0018*/ 	.word	0x00000000
	.align		4
        /*001c*/ 	.word	0xfffffffc


//--------------------- .text.chunk_gated_delta_rule_fwd_kernel_h_blockdim64 --------------------------
	.section	.text.chunk_gated_delta_rule_fwd_kernel_h_blockdim64,"ax",@progbits
	.sectionflags	@"SHF_BARRIERS=1"
	.align	128
        .global         chunk_gated_delta_rule_fwd_kernel_h_blockdim64
        .type           chunk_gated_delta_rule_fwd_kernel_h_blockdim64,@function
        .size           chunk_gated_delta_rule_fwd_kernel_h_blockdim64,(.L_x_4 - chunk_gated_delta_rule_fwd_kernel_h_blockdim64)
        .other          chunk_gated_delta_rule_fwd_kernel_h_blockdim64,@"STO_CUDA_ENTRY STV_DEFAULT"
chunk_gated_delta_rule_fwd_kernel_h_blockdim64:
.text.chunk_gated_delta_rule_fwd_kernel_h_blockdim64:
[----:B------:R-:W1:Y:S01]  /*0000*/  LDC R1, c[0x0][0x28] ;  /* 0x00000a00ff017b82 */ /* 0x000e620000000800 */
[----:B------:R-:W2:Y:S07]  /*0010*/  S2R R166, SR_TID.X ;  /* 0x0000000000a67919 */ /* 0x000eae0000002100 */
[----:B------:R-:W3:Y:S01]  /*0020*/  S2UR UR7, SR_CTAID.X ;  /* 0x00000000000779c3 */ /* 0x000ee20000002500 */
[----:B------:R-:W-:Y:S01]  /*0030*/  ULDC UR16, c[0x0][0x248] ;  /* 0x0000920000107ab9 */ /* 0x000fe20000000800 */
[----:B------:R-:W-:Y:S01]  /*0040*/  ULDC.64 UR10, c[0x0][0x220] ;  /* 0x00008800000a7ab9 */ /* 0x000fe20000000a00 */
[----:B------:R-:W-:Y:S01]  /*0050*/  UIADD3 UR6, UR16, 0x3f, URZ ;  /* 0x0000003f10067890 */ /* 0x000fe2000fffe03f */
[----:B------:R-:W-:Y:S01]  /*0060*/  LOP3.LUT R0, R0, 0xfffffbff, RZ, 0xc0, !PT ;  /* 0xfffffbff00007812 */ /* 0x000fe200078ec0ff */
[----:B------:R-:W-:Y:S01]  /*0070*/  ULDC.64 UR8, c[0x0][0x218] ;  /* 0x0000860000087ab9 */ /* 0x000fe20000000a00 */
[----:B------:R-:W-:Y:S01]  /*0080*/  UMOV UR20, 0x400 ;  /* 0x0000040000147882 */ /* 0x000fe20000000000 */
[----:B------:R-:W-:Y:S01]  /*0090*/  UISETP.GT.AND UP0, UPT, UR6, 0x3f, UPT ;  /* 0x0000003f0600788c */ /* 0x000fe2000bf04270 */
[----:B------:R-:W4:Y:S01]  /*00a0*/  S2UR UR21, SR_CTAID.Y ;  /* 0x00000000001579c3 */ /* 0x000f220000002600 */
[----:B------:R-:W-:Y:S01]  /*00b0*/  ULDC.64 UR28, c[0x0][0x208] ;  /* 0x00008200001c7ab9 */ /* 0x000fe20000000a00 */
[----:B------:R-:W-:Y:S01]  /*00c0*/  USHF.R.S32.HI UR33, URZ, 0x1f, UR16 ;  /* 0x0000001f3f217899 */ /* 0x000fe20008011410 */
[----:B-1----:R-:W-:Y:S01]  /*00d0*/  VIADD R1, R1, 0xfffffd98 ;  /* 0xfffffd9801017836 */ /* 0x002fe20000000000 */
[----:B------:R-:W-:Y:S01]  /*00e0*/  USEL UR4, URZ, 0x10, !UP0 ;  /* 0x000000103f047887 */ /* 0x000fe2000c000000 */
[----:B------:R-:W-:Y:S01]  /*00f0*/  ULDC.64 UR14, c[0x0][0x210] ;  /* 0x00008400000e7ab9 */ /* 0x000fe20000000a00 */
[----:B------:R-:W-:-:S02]  /*0100*/  UISETP.GT.AND UP1, UPT, UR6, 0x7f, UPT ;  /* 0x0000007f0600788c */ /* 0x000fc4000bf24270 */
[----:B------:R-:W1:Y:S02]  /*0110*/  S2UR UR12, SR_CgaCtaId ;  /* 0x00000000000c79c3 */ /* 0x000e640000008800 */
[----:B------:R-:W-:Y:S01]  /*0120*/  IMAD.U32 R24, RZ, RZ, UR4 ;  /* 0x00000004ff187e24 */ /* 0x000fe2000f8e00ff */
[----:B---3--:R-:W-:-:S04]  /*0130*/  USHF.L.U32 UR7, UR7, 0x6, URZ ;  /* 0x0000000607077899 */ /* 0x008fc8000800063f */
[----:B------:R-:W-:Y:S02]  /*0140*/  USHF.R.S32.HI UR32, URZ, 0x1f, UR7 ;  /* 0x0000001f3f207899 */ /* 0x000fe40008011407 */
[----:B------:R-:W-:Y:S01]  /*0150*/  IMAD.U32 R251, RZ, RZ, UR7 ;  /* 0x00000007fffb7e24 */ /* 0x000fe2000f8e00ff */
[----:B--2---:R-:W-:Y:S01]  /*0160*/  SHF.R.U32.HI R3, RZ, 0x3, R166 ;  /* 0x00000003ff037819 */ /* 0x004fe200000116a6 */
[----:B------:R-:W-:Y:S01]  /*0170*/  IMAD.SHL.U32 R2, R166, 0x8, RZ ;  /* 0x00000008a6027824 */ /* 0x000fe200078e00ff */
[----:B----4-:R-:W-:Y:S01]  /*0180*/  ULOP3.LUT UR4, UR21, 0xffe0, URZ, 0xc0, !UPT ;  /* 0x0000ffe015047892 */ /* 0x010fe2000f8ec03f */
[----:B------:R-:W-:Y:S01]  /*0190*/  IMAD.U32 R4, RZ, RZ, UR32 ;  /* 0x00000020ff047e24 */ /* 0x000fe2000f8e00ff */
[----:B------:R-:W-:Y:S01]  /*01a0*/  SGXT.U32 R70, R3, 0x3 ;  /* 0x000000030346781a */ /* 0x000fe20000000000 */
[----:B------:R-:W-:Y:S01]  /*01b0*/  IMAD.U32 R6, RZ, RZ, UR7 ;  /* 0x00000007ff067e24 */ /* 0x000fe2000f8e00ff */
[--C-:B------:R-:W-:Y:S01]  /*01c0*/  LOP3.LUT R251, R251, 0x38, R2.reuse, 0xf8, !PT ;  /* 0x00000038fbfb7812 */ /* 0x100fe200078ef802 */
[----:B------:R-:W-:Y:S01]  /*01d0*/  UIMAD UR5, UR4, UR16, URZ ;  /* 0x00000010040572a4 */ /* 0x000fe2000f8e023f */
[C---:B------:R-:W-:Y:S01]  /*01e0*/  LOP3.LUT R66, R70.reuse, 0x18, RZ, 0xfc, !PT ;  /* 0x0000001846427812 */ /* 0x040fe200078efcff */
[C---:B------:R-:W-:Y:S01]  /*01f0*/  IMAD.WIDE.U32 R164, R70.reuse, 0x1000, RZ ;  /* 0x0000100046a47825 */ /* 0x040fe200078e00ff */
[----:B------:R-:W-:Y:S01]  /*0200*/  LOP3.LUT R69, R70, 0x8, RZ, 0xfc, !PT ;  /* 0x0000000846457812 */ /* 0x000fe200078efcff */
[----:B------:R-:W-:Y:S01]  /*0210*/  ULOP3.LUT UR4, UR5, 0x1f, UR21, 0xf8, !UPT ;  /* 0x0000001f05047892 */ /* 0x000fe2000f8ef815 */
[----:B------:R-:W-:Y:S01]  /*0220*/  ISETP.GE.U32.AND P0, PT, R251, 0x80, PT ;  /* 0x00000080fb00780c */ /* 0x000fe20003f06070 */
[----:B------:R-:W-:Y:S01]  /*0230*/  IMAD.WIDE.U32 R8, R66, 0x1000, RZ ;  /* 0x0000100042087825 */ /* 0x000fe200078e00ff */
[C---:B------:R-:W-:Y:S01]  /*0240*/  ISETP.GE.AND P2, PT, R69.reuse, UR16, PT ;  /* 0x0000001045007c0c */ /* 0x040fe2000bf46270 */
[----:B------:R-:W-:Y:S01]  /*0250*/  USHF.L.U32 UR25, UR4, 0x7, URZ ;  /* 0x0000000704197899 */ /* 0x000fe2000800063f */
[----:B------:R-:W-:Y:S01]  /*0260*/  ISETP.GE.AND.EX P0, PT, R4, RZ, PT, P0 ;  /* 0x000000ff0400720c */ /* 0x000fe20003f06300 */
[----:B------:R-:W-:Y:S01]  /*0270*/  IMAD.WIDE.U32 R4, R69, 0x1000, RZ ;  /* 0x0000100045047825 */ /* 0x000fe200078e00ff */
[----:B------:R-:W-:Y:S01]  /*0280*/  ISETP.GE.AND P1, PT, R70, UR16, PT ;  /* 0x0000001046007c0c */ /* 0x000fe2000bf26270 */
[----:B------:R-:W-:Y:S01]  /*0290*/  UIMAD.WIDE UR10, UR25, 0x2, UR10 ;  /* 0x00000002190a78a5 */ /* 0x000fe2000f8e020a */
[----:B------:R-:W-:Y:S01]  /*02a0*/  SEL R49, R24, RZ, !P2 ;  /* 0x000000ff18317207 */ /* 0x000fe20005000000 */
[----:B------:R-:W-:Y:S01]  /*02b0*/  UIMAD.WIDE UR8, UR25, 0x2, UR8 ;  /* 0x00000002190878a5 */ /* 0x000fe2000f8e0208 */
[----:B------:R-:W-:Y:S01]  /*02c0*/  LOP3.LUT R68, R70, 0x10, RZ, 0xfc, !PT ;  /* 0x0000001046447812 */ /* 0x000fe200078efcff */
[----:B-1----:R-:W-:Y:S01]  /*02d0*/  ULEA UR20, UR12, UR20, 0x18 ;  /* 0x000000140c147291 */ /* 0x002fe2000f8ec03f */
[-C--:B------:R-:W-:Y:S01]  /*02e0*/  IADD3 R153, P2, R8, R251.reuse, RZ ;  /* 0x000000fb08997210 */ /* 0x080fe20007f5e0ff */
[----:B------:R-:W-:Y:S01]  /*02f0*/  USEL UR4, URZ, 0x4, !UP0 ;  /* 0x000000043f047887 */ /* 0x000fe2000c000000 */
[----:B------:R-:W-:Y:S01]  /*0300*/  SEL R48, R24, RZ, !P1 ;  /* 0x000000ff18307207 */ /* 0x000fe20004800000 */
[----:B------:R-:W-:Y:S01]  /*0310*/  ULDC.64 UR12, c[0x0][0x230] ;  /* 0x00008c00000c7ab9 */ /* 0x000fe20000000a00 */
[C---:B------:R-:W-:Y:S01]  /*0320*/  LOP3.LUT R45, R4.reuse, 0x38, R2, 0xf8, !PT ;  /* 0x00000038042d7812 */ /* 0x040fe200078ef802 */
[----:B------:R-:W-:Y:S01]  /*0330*/  UIMAD.WIDE UR12, UR5, 0x4, UR12 ;  /* 0x00000004050c78a5 */ /* 0x000fe2000f8e020c */
[----:B------:R-:W-:Y:S01]  /*0340*/  IADD3 R161, P1, R4, R251, RZ ;  /* 0x000000fb04a17210 */ /* 0x000fe20007f3e0ff */
[----:B------:R-:W-:Y:S01]  /*0350*/  UIMAD.WIDE UR14, UR25, 0x2, UR14 ;  /* 0x00000002190e78a5 */ /* 0x000fe2000f8e020e */
[----:B------:R-:W-:-:S02]  /*0360*/  LOP3.LUT R65, R70, 0x20, RZ, 0xfc, !PT ;  /* 0x0000002046417812 */ /* 0x000fc400078efcff */
[----:B------:R-:W-:Y:S01]  /*0370*/  ISETP.GT.AND P0, PT, R6, -0x1, !P0 ;  /* 0xffffffff0600780c */ /* 0x000fe20004704270 */
[----:B------:R-:W-:Y:S01]  /*0380*/  IMAD.WIDE.U32 R6, R68, 0x1000, RZ ;  /* 0x0000100044067825 */ /* 0x000fe200078e00ff */
[----:B------:R-:W-:Y:S02]  /*0390*/  IADD3.X R154, R9, UR32, RZ, P2, !PT ;  /* 0x00000020099a7c10 */ /* 0x000fe400097fe4ff */
[--C-:B------:R-:W-:Y:S02]  /*03a0*/  LOP3.LUT R3, R164, 0x38, R2.reuse, 0xf8, !PT ;  /* 0x00000038a4037812 */ /* 0x100fe400078ef802 */
[----:B------:R-:W-:Y:S02]  /*03b0*/  ISETP.GE.AND P2, PT, R68, UR16, PT ;  /* 0x0000001044007c0c */ /* 0x000fe4000bf46270 */
[----:B------:R-:W-:Y:S01]  /*03c0*/  LOP3.LUT R64, R70, 0x28, RZ, 0xfc, !PT ;  /* 0x0000002846407812 */ /* 0x000fe200078efcff */
[----:B------:R-:W-:Y:S01]  /*03d0*/  IMAD.SHL.U32 R46, R3, 0x2, RZ ;  /* 0x00000002032e7824 */ /* 0x000fe200078e00ff */
[C---:B------:R-:W-:Y:S01]  /*03e0*/  SHF.L.U64.HI R60, R45.reuse, 0x1, R5 ;  /* 0x000000012d3c7819 */ /* 0x040fe20000010205 */
[----:B------:R-:W-:Y:S01]  /*03f0*/  IMAD.SHL.U32 R45, R45, 0x2, RZ ;  /* 0x000000022d2d7824 */ /* 0x000fe200078e00ff */
[----:B------:R-:W-:Y:S01]  /*0400*/  IADD3.X R162, R5, UR32, RZ, P1, !PT ;  /* 0x0000002005a27c10 */ /* 0x000fe20008ffe4ff */
[----:B------:R-:W-:Y:S01]  /*0410*/  IMAD.WIDE.U32 R4, R65, 0x1000, RZ ;  /* 0x0000100041047825 */ /* 0x000fe200078e00ff */
[----:B------:R-:W-:-:S02]  /*0420*/  LOP3.LUT R43, R8, 0x38, R2, 0xf8, !PT ;  /* 0x00000038082b7812 */ /* 0x000fc400078ef802 */
[----:B------:R-:W-:Y:S02]  /*0430*/  LOP3.LUT R63, R70, 0x30, RZ, 0xfc, !PT ;  /* 0x00000030463f7812 */ /* 0x000fe400078efcff */
[----:B------:R-:W-:Y:S02]  /*0440*/  SEL R50, R24, RZ, !P2 ;  /* 0x000000ff18327207 */ /* 0x000fe40005000000 */
[C-C-:B------:R-:W-:Y:S02]  /*0450*/  LOP3.LUT R17, R6.reuse, 0x38, R2.reuse, 0xf8, !PT ;  /* 0x0000003806117812 */ /* 0x140fe400078ef802 */
[----:B------:R-:W-:Y:S02]  /*0460*/  IADD3 R155, P1, R6, R251, RZ ;  /* 0x000000fb069b7210 */ /* 0x000fe40007f3e0ff */
[----:B------:R-:W-:Y:S01]  /*0470*/  ISETP.GE.AND P2, PT, R64, UR16, PT ;  /* 0x0000001040007c0c */ /* 0x000fe2000bf46270 */
[----:B------:R-:W-:Y:S01]  /*0480*/  IMAD.SHL.U32 R44, R17, 0x2, RZ ;  /* 0x00000002112c7824 */ /* 0x000fe200078e00ff */
[----:B------:R-:W-:Y:S01]  /*0490*/  SHF.L.U64.HI R58, R43, 0x1, R9 ;  /* 0x000000012b3a7819 */ /* 0x000fe20000010209 */
[----:B------:R-:W-:Y:S01]  /*04a0*/  IMAD.WIDE.U32 R8, R63, 0x1000, RZ ;  /* 0x000010003f087825 */ /* 0x000fe200078e00ff */
[----:B------:R-:W-:-:S02]  /*04b0*/  LOP3.LUT R13, R4, 0x38, R2, 0xf8, !PT ;  /* 0x00000038040d7812 */ /* 0x000fc400078ef802 */
[----:B------:R-:W-:Y:S01]  /*04c0*/  IADD3 R163, P3, R164, R251, RZ ;  /* 0x000000fba4a37210 */ /* 0x000fe20007f7e0ff */
[----:B------:R-:W-:Y:S01]  /*04d0*/  IMAD.SHL.U32 R43, R43, 0x2, RZ ;  /* 0x000000022b2b7824 */ /* 0x000fe200078e00ff */
[----:B------:R-:W-:Y:S01]  /*04e0*/  SHF.L.U64.HI R59, R17, 0x1, R7 ;  /* 0x00000001113b7819 */ /* 0x000fe20000010207 */
[----:B------:R-:W-:Y:S01]  /*04f0*/  IMAD.SHL.U32 R42, R13, 0x2, RZ ;  /* 0x000000020d2a7824 */ /* 0x000fe200078e00ff */
[----:B------:R-:W-:Y:S01]  /*0500*/  IADD3.X R160, R7, UR32, RZ, P1, !PT ;  /* 0x0000002007a07c10 */ /* 0x000fe20008ffe4ff */
[----:B------:R-:W-:Y:S01]  /*0510*/  IMAD.WIDE.U32 R6, R64, 0x1000, RZ ;  /* 0x0000100040067825 */ /* 0x000fe200078e00ff */
[----:B------:R-:W-:Y:S02]  /*0520*/  SEL R53, R24, RZ, !P2 ;  /* 0x000000ff18357207 */ /* 0x000fe40005000000 */
[----:B------:R-:W-:Y:S02]  /*0530*/  SHF.L.U64.HI R61, R3, 0x1, R165 ;  /* 0x00000001033d7819 */ /* 0x000fe400000102a5 */
[----:B------:R-:W-:-:S02]  /*0540*/  IADD3 R12, P2, R46, UR10, RZ ;  /* 0x0000000a2e0c7c10 */ /* 0x000fc4000ff5e0ff */
[----:B------:R-:W-:Y:S02]  /*0550*/  IADD3.X R164, R165, UR32, RZ, P3, !PT ;  /* 0x00000020a5a47c10 */ /* 0x000fe40009ffe4ff */
[--C-:B------:R-:W-:Y:S02]  /*0560*/  LOP3.LUT R15, R8, 0x38, R2.reuse, 0xf8, !PT ;  /* 0x00000038080f7812 */ /* 0x100fe400078ef802 */
[----:B------:R-:W-:Y:S02]  /*0570*/  SHF.L.U64.HI R57, R13, 0x1, R5 ;  /* 0x000000010d397819 */ /* 0x000fe40000010205 */
[----:B------:R-:W-:Y:S01]  /*0580*/  LOP3.LUT R62, R70, 0x38, RZ, 0xfc, !PT ;  /* 0x00000038463e7812 */ /* 0x000fe200078efcff */
[----:B------:R-:W-:Y:S01]  /*0590*/  IMAD.SHL.U32 R40, R15, 0x2, RZ ;  /* 0x000000020f287824 */ /* 0x000fe200078e00ff */
[----:B------:R-:W-:Y:S02]  /*05a0*/  ISETP.GE.AND P3, PT, R66, UR16, PT ;  /* 0x0000001042007c0c */ /* 0x000fe4000bf66270 */
[----:B------:R-:W-:Y:S01]  /*05b0*/  IADD3.X R13, R61, UR11, RZ, P2, !PT ;  /* 0x0000000b3d0d7c10 */ /* 0x000fe200097fe4ff */
[----:B------:R-:W-:Y:S01]  /*05c0*/  IMAD.WIDE.U32 R10, R62, 0x1000, RZ ;  /* 0x000010003e0a7825 */ /* 0x000fe200078e00ff */
[----:B------:R-:W-:-:S02]  /*05d0*/  LOP3.LUT R41, R6, 0x38, R2, 0xf8, !PT ;  /* 0x0000003806297812 */ /* 0x000fc400078ef802 */
[----:B------:R-:W-:Y:S02]  /*05e0*/  IADD3 R14, P2, R45, UR10, RZ ;  /* 0x0000000a2d0e7c10 */ /* 0x000fe4000ff5e0ff */
[----:B------:R-:W-:Y:S02]  /*05f0*/  ISETP.GE.AND P1, PT, R65, UR16, PT ;  /* 0x0000001041007c0c */ /* 0x000fe4000bf26270 */
[----:B------:R-:W-:Y:S02]  /*0600*/  SEL R51, R24, RZ, !P3 ;  /* 0x000000ff18337207 */ /* 0x000fe40005800000 */
[----:B------:R-:W-:Y:S02]  /*0610*/  SHF.L.U64.HI R55, R15, 0x1, R9 ;  /* 0x000000010f377819 */ /* 0x000fe40000010209 */
[----:B------:R-:W-:Y:S02]  /*0620*/  ISETP.GE.AND P3, PT, R63, UR16, PT ;  /* 0x000000103f007c0c */ /* 0x000fe4000bf66270 */
[C---:B------:R-:W-:Y:S01]  /*0630*/  SHF.L.U64.HI R56, R41.reuse, 0x1, R7 ;  /* 0x0000000129387819 */ /* 0x040fe20000010207 */
[----:B------:R-:W-:Y:S01]  /*0640*/  IMAD.SHL.U32 R41, R41, 0x2, RZ ;  /* 0x0000000229297824 */ /* 0x000fe200078e00ff */
[----:B------:R-:W-:-:S02]  /*0650*/  IADD3.X R15, R60, UR11, RZ, P2, !PT ;  /* 0x0000000b3c0f7c10 */ /* 0x000fc400097fe4ff */
[----:B------:R-:W-:Y:S02]  /*0660*/  SEL R52, R24, RZ, !P1 ;  /* 0x000000ff18347207 */ /* 0x000fe40004800000 */
[----:B------:R-:W-:Y:S02]  /*0670*/  IADD3 R18, P2, R43, UR10, RZ ;  /* 0x0000000a2b127c10 */ /* 0x000fe4000ff5e0ff */
[----:B------:R-:W-:Y:S02]  /*0680*/  ISETP.GE.AND P1, PT, R62, UR16, PT ;  /* 0x000000103e007c0c */ /* 0x000fe4000bf26270 */
[----:B------:R-:W-:Y:S02]  /*0690*/  SEL R47, R24, RZ, !P3 ;  /* 0x000000ff182f7207 */ /* 0x000fe40005800000 */
[----:B------:R-:W-:Y:S02]  /*06a0*/  LOP3.LUT R3, R10, 0x38, R2, 0xf8, !PT ;  /* 0x000000380a037812 */ /* 0x000fe400078ef802 */
[----:B------:R-:W-:-:S02]  /*06b0*/  LEA R34, P3, R163, UR8, 0x1 ;  /* 0x00000008a3227c11 */ /* 0x000fc4000f8608ff */
[----:B------:R-:W-:Y:S01]  /*06c0*/  IADD3.X R19, R58, UR11, RZ, P2, !PT ;  /* 0x0000000b3a137c10 */ /* 0x000fe200097fe4ff */
[----:B------:R-:W-:Y:S01]  /*06d0*/  IMAD.SHL.U32 R38, R3, 0x2, RZ ;  /* 0x0000000203267824 */ /* 0x000fe200078e00ff */
[----:B------:R-:W-:Y:S02]  /*06e0*/  SEL R24, R24, RZ, !P1 ;  /* 0x000000ff18187207 */ /* 0x000fe40004800000 */
[----:B------:R-:W-:Y:S02]  /*06f0*/  IADD3 R30, P2, R41, UR10, RZ ;  /* 0x0000000a291e7c10 */ /* 0x000fe4000ff5e0ff */
[----:B------:R-:W-:Y:S02]  /*0700*/  IADD3 R27, P1, R4, R251, RZ ;  /* 0x000000fb041b7210 */ /* 0x000fe40007f3e0ff */
[----:B------:R-:W-:Y:S02]  /*0710*/  ISETP.LT.AND P6, PT, R70, UR16, P0 ;  /* 0x0000001046007c0c */ /* 0x000fe400087c1270 */
[----:B------:R-:W-:-:S02]  /*0720*/  LEA R36, P4, R161, UR8, 0x1 ;  /* 0x00000008a1247c11 */ /* 0x000fc4000f8808ff */
[----:B------:R-:W-:Y:S02]  /*0730*/  LEA.HI.X R35, R163, UR9, R164, 0x1, P3 ;  /* 0x00000009a3237c11 */ /* 0x000fe400098f0ca4 */
[----:B------:R-:W-:Y:S02]  /*0740*/  IADD3 R16, P3, R44, UR10, RZ ;  /* 0x0000000a2c107c10 */ /* 0x000fe4000ff7e0ff */
[----:B------:R-:W-:Y:S02]  /*0750*/  SHF.L.U64.HI R54, R3, 0x1, R11 ;  /* 0x0000000103367819 */ /* 0x000fe4000001020b */
[----:B------:R-:W-:Y:S02]  /*0760*/  IADD3.X R31, R56, UR11, RZ, P2, !PT ;  /* 0x0000000b381f7c10 */ /* 0x000fe400097fe4ff */
[----:B------:R-:W-:Y:S02]  /*0770*/  PLOP3.LUT P2, PT, PT, PT, UP0, 0x80, 0x0 ;  /* 0x000000000000781c */ /* 0x000fe40003f4f008 */
[----:B------:R-:W-:-:S02]  /*0780*/  SEL R3, RZ, 0x10, !P6 ;  /* 0x00000010ff037807 */ /* 0x000fc40007000000 */
[----:B------:R-:W-:Y:S02]  /*0790*/  IADD3.X R152, R5, UR32, RZ, P1, !PT ;  /* 0x0000002005987c10 */ /* 0x000fe40008ffe4ff */
[----:B------:R-:W-:Y:S02]  /*07a0*/  LEA.HI.X R37, R161, UR9, R162, 0x1, P4 ;  /* 0x00000009a1257c11 */ /* 0x000fe4000a0f0ca2 */
[----:B------:R-:W-:Y:S02]  /*07b0*/  IADD3 R25, P1, R6, R251, RZ ;  /* 0x000000fb06197210 */ /* 0x000fe40007f3e0ff */
[----:B------:R-:W-:Y:S02]  /*07c0*/  ISETP.LT.AND P4, PT, R69, UR16, P0 ;  /* 0x0000001045007c0c */ /* 0x000fe40008781270 */
[----:B------:R-:W-:Y:S02]  /*07d0*/  IADD3.X R17, R59, UR11, RZ, P3, !PT ;  /* 0x0000000b3b117c10 */ /* 0x000fe40009ffe4ff */
[----:B------:R-:W-:-:S02]  /*07e0*/  IADD3 R28, P3, R42, UR10, RZ ;  /* 0x0000000a2a1c7c10 */ /* 0x000fc4000ff7e0ff */
[----:B------:R-:W-:Y:S02]  /*07f0*/  SEL R6, R3, RZ, P2 ;  /* 0x000000ff03067207 */ /* 0x000fe40001000000 */
[----:B------:R-:W-:Y:S02]  /*0800*/  IADD3.X R26, R7, UR32, RZ, P1, !PT ;  /* 0x00000020071a7c10 */ /* 0x000fe40008ffe4ff */
[----:B------:R-:W-:Y:S02]  /*0810*/  LOP3.LUT R3, R2, 0x38, R166, 0x48, !PT ;  /* 0x0000003802037812 */ /* 0x000fe400078e48a6 */
[----:B------:R-:W-:Y:S02]  /*0820*/  PLOP3.LUT P1, PT, PT, PT, UP0, 0x80, 0x0 ;  /* 0x000000000000781c */ /* 0x000fe40003f2f008 */
[----:B------:R-:W-:Y:S01]  /*0830*/  SEL R7, RZ, 0x10, !P4 ;  /* 0x00000010ff077807 */ /* 0x000fe20006000000 */
[----:B------:R-:W-:Y:S01]  /*0840*/  IMAD R3, R70, 0x40, R3 ;  /* 0x0000004046037824 */ /* 0x000fe200078e0203 */
[----:B------:R-:W-:-:S02]  /*0850*/  ISETP.NE.U32.AND P5, PT, R48, RZ, PT ;  /* 0x000000ff3000720c */ /* 0x000fc40003fa5070 */
[----:B------:R-:W-:Y:S02]  /*0860*/  IADD3.X R29, R57, UR11, RZ, P3, !PT ;  /* 0x0000000b391d7c10 */ /* 0x000fe40009ffe4ff */
[----:B------:R-:W-:Y:S02]  /*0870*/  P2R R39, PR, RZ, 0x1 ;  /* 0x00000001ff277803 */ /* 0x000fe40000000000 */
[----:B------:R-:W-:Y:S02]  /*0880*/  IADD3 R32, P3, R40, UR10, RZ ;  /* 0x0000000a28207c10 */ /* 0x000fe4000ff7e0ff */
[----:B------:R-:W-:Y:S02]  /*0890*/  @P6 LOP3.LUT R0, R0, 0x400, RZ, 0xfc, !PT ;  /* 0x0000040000006812 */ /* 0x000fe400078efcff */
[----:B------:R-:W-:Y:S02]  /*08a0*/  ISETP.NE.U32.AND P0, PT, R49, RZ, PT ;  /* 0x000000ff3100720c */ /* 0x000fe40003f05070 */
[----:B------:R-:W-:-:S02]  /*08b0*/  SEL R7, R7, RZ, P1 ;  /* 0x000000ff07077207 */ /* 0x000fc40000800000 */
[-C--:B------:R-:W-:Y:S02]  /*08c0*/  IADD3 R20, P1, R10, R251.reuse, RZ ;  /* 0x000000fb0a147210 */ /* 0x080fe40007f3e0ff */
[----:B------:R-:W-:Y:S02]  /*08d0*/  IADD3 R22, P2, R8, R251, RZ ;  /* 0x000000fb08167210 */ /* 0x000fe40007f5e0ff */
[----:B------:R-:W-:Y:S02]  /*08e0*/  IADD3.X R33, R55, UR11, RZ, P3, !PT ;  /* 0x0000000b37217c10 */ /* 0x000fe40009ffe4ff */
[----:B------:R-:W-:Y:S02]  /*08f0*/  LOP3.LUT R0, R0, 0xffffffef, RZ, 0xc0, !PT ;  /* 0xffffffef00007812 */ /* 0x000fe400078ec0ff */
[----:B------:R-:W-:Y:S02]  /*0900*/  IADD3 R4, P3, R38, UR10, RZ ;  /* 0x0000000a26047c10 */ /* 0x000fe4000ff7e0ff */
[----:B------:R-:W-:-:S02]  /*0910*/  IADD3.X R21, R11, UR32, RZ, P1, !PT ;  /* 0x000000200b157c10 */ /* 0x000fc40008ffe4ff */
[----:B------:R-:W-:Y:S02]  /*0920*/  LEA R3, R3, UR20, 0x1 ;  /* 0x0000001403037c11 */ /* 0x000fe4000f8e08ff */
[----:B------:R-:W-:Y:S02]  /*0930*/  IADD3.X R23, R9, UR32, RZ, P2, !PT ;  /* 0x0000002009177c10 */ /* 0x000fe400097fe4ff */
[----:B------:R-:W-:Y:S01]  /*0940*/  ISETP.NE.U32.AND P1, PT, R50, RZ, PT ;  /* 0x000000ff3200720c */ /* 0x000fe20003f25070 */
[----:B------:R-:W-:Y:S01]  /*0950*/  @!PT LDS RZ, [RZ] ;  /* 0x00000000fffff984 */ /* 0x000fe20000000800 */
[----:B------:R-:W-:Y:S01]  /*0960*/  @!PT LDS RZ, [RZ] ;  /* 0x00000000fffff984 */ /* 0x000fe20000000800 */
[----:B------:R-:W-:Y:S01]  /*0970*/  @!PT LDS RZ, [RZ] ;  /* 0x00000000fffff984 */ /* 0x000fe20000000800 */
[----:B------:R-:W-:Y:S01]  /*0980*/  LDGSTS.E.BYPASS.128 [R3], desc[UR28][R12.64], P5 ;  /* 0x000000000c037fae */ /* 0x000fe2000a901c5c */
[----:B------:R-:W-:Y:S02]  /*0990*/  @P4 LOP3.LUT R0, R0, 0x10, RZ, 0xfc, !PT ;  /* 0x0000001000004812 */ /* 0x000fe400078efcff */
[----:B------:R-:W-:Y:S01]  /*09a0*/  ISETP.NE.U32.AND P2, PT, R51, RZ, PT ;  /* 0x000000ff3300720c */ /* 0x000fe20003f45070 */
[----:B------:R-:W-:Y:S01]  /*09b0*/  LDGSTS.E.BYPASS.128 [R3+0x400], desc[UR28][R14.64], P0 ;  /* 0x004000000e037fae */ /* 0x000fe20008101c5c */
[----:B------:R-:W-:-:S02]  /*09c0*/  IADD3.X R5, R54, UR11, RZ, P3, !PT ;  /* 0x0000000b36057c10 */ /* 0x000fc40009ffe4ff */
[----:B------:R-:W-:Y:S02]  /*09d0*/  ISETP.NE.U32.AND P4, PT, R52, RZ, PT ;  /* 0x000000ff3400720c */ /* 0x000fe40003f85070 */
[----:B------:R-:W-:Y:S02]  /*09e0*/  ISETP.NE.U32.AND P3, PT, R53, RZ, PT ;  /* 0x000000ff3500720c */ /* 0x000fe40003f65070 */
[----:B------:R-:W-:Y:S01]  /*09f0*/  ISETP.NE.U32.AND P6, PT, R47, RZ, PT ;  /* 0x000000ff2f00720c */ /* 0x000fe20003fc5070 */
[----:B------:R-:W-:Y:S01]  /*0a00*/  LDGSTS.E.BYPASS.128 [R3+0x800], desc[UR28][R16.64], P1 ;  /* 0x0080000010037fae */ /* 0x000fe20008901c5c */
[----:B------:R-:W-:Y:S02]  /*0a10*/  ISETP.NE.U32.AND P5, PT, R24, RZ, PT ;  /* 0x000000ff1800720c */ /* 0x000fe40003fa5070 */
[----:B------:R-:W-:Y:S01]  /*0a20*/  P2R R8, PR, RZ, 0x1 ;  /* 0x00000001ff087803 */ /* 0x000fe20000000000 */
[----:B------:R-:W-:Y:S01]  /*0a30*/  LDGSTS.E.BYPASS.128 [R3+0xc00], desc[UR28][R18.64], P2 ;  /* 0x00c0000012037fae */ /* 0x000fe20009101c5c */
[----:B------:R-:W-:-:S02]  /*0a40*/  ISETP.NE.U32.AND P0, PT, R48, RZ, PT ;  /* 0x000000ff3000720c */ /* 0x000fc40003f05070 */
[----:B------:R-:W-:Y:S01]  /*0a50*/  LOP3.LUT R0, R0, 0xfffffff7, RZ, 0xc0, !PT ;  /* 0xfffffff700007812 */ /* 0x000fe200078ec0ff */
[----:B------:R-:W-:Y:S01]  /*0a60*/  LDGSTS.E.BYPASS.128 [R3+0x1000], desc[UR28][R28.64], P4 ;  /* 0x010000001c037fae */ /* 0x000fe2000a101c5c */
[----:B------:R-:W-:Y:S02]  /*0a70*/  LOP3.LUT R47, R70, 0x40, RZ, 0xfc, !PT ;  /* 0x00000040462f7812 */ /* 0x000fe400078efcff */
[----:B------:R-:W-:Y:S01]  /*0a80*/  LOP3.LUT R75, R69, 0x40, RZ, 0xfc, !PT ;  /* 0x00000040454b7812 */ /* 0x000fe200078efcff */
[----:B------:R-:W-:Y:S01]  /*0a90*/  LDGSTS.E.BYPASS.128 [R3+0x1400], desc[UR28][R30.64], P3 ;  /* 0x014000001e037fae */ /* 0x000fe20009901c5c */
[----:B------:R-:W-:Y:S02]  /*0aa0*/  LOP3.LUT R74, R68, 0x40, RZ, 0xfc, !PT ;  /* 0x00000040444a7812 */ /* 0x000fe400078efcff */
[----:B------:R-:W-:Y:S01]  /*0ab0*/  LOP3.LUT R73, R66, 0x40, RZ, 0xfc, !PT ;  /* 0x0000004042497812 */ /* 0x000fe200078efcff */
[----:B------:R-:W-:Y:S01]  /*0ac0*/  LDGSTS.E.BYPASS.128 [R3+0x1800], desc[UR28][R32.64], P6 ;  /* 0x0180000020037fae */ /* 0x000fe2000b101c5c */
[----:B------:R-:W-:-:S02]  /*0ad0*/  LOP3.LUT R72, R65, 0x40, RZ, 0xfc, !PT ;  /* 0x0000004041487812 */ /* 0x000fc400078efcff */
[----:B------:R-:W-:Y:S01]  /*0ae0*/  LOP3.LUT R71, R64, 0x40, RZ, 0xfc, !PT ;  /* 0x0000004040477812 */ /* 0x000fe200078efcff */
[----:B------:R-:W-:Y:S01]  /*0af0*/  LDGSTS.E.BYPASS.128 [R3+0x1c00], desc[UR28][R4.64], P5 ;  /* 0x01c0000004037fae */ /* 0x000fe2000a901c5c */
[----:B------:R-:W-:Y:S02]  /*0b00*/  LOP3.LUT R70, R63, 0x40, RZ, 0xfc, !PT ;  /* 0x000000403f467812 */ /* 0x000fe400078efcff */
[----:B------:R-:W-:Y:S01]  /*0b10*/  LOP3.LUT R69, R62, 0x40, RZ, 0xfc, !PT ;  /* 0x000000403e457812 */ /* 0x000fe200078efcff */
[----:B------:R-:W0:Y:S04]  /*0b20*/  LDGDEPBAR ;  /* 0x00000000000079af */ /* 0x000e280000000000 */
[----:B------:R-:W-:Y:S01]  /*0b30*/  LDGSTS.E.BYPASS.128 [R3+0x4000], desc[UR28][R12.64+0x80], P0 ;  /* 0x040000800c037fae */ /* 0x000fe20008101c5c */
[----:B------:R-:W-:-:S13]  /*0b40*/  ISETP.NE.AND P0, PT, R8, RZ, PT ;  /* 0x000000ff0800720c */ /* 0x000fda0003f05270 */
[----:B------:R-:W-:Y:S01]  /*0b50*/  LDGSTS.E.BYPASS.128 [R3+0x4400], desc[UR28][R14.64+0x80], P0 ;  /* 0x044000800e037fae */ /* 0x000fe20008101c5c */
[----:B------:R-:W-:-:S03]  /*0b60*/  ISETP.NE.AND P0, PT, R39, RZ, PT ;  /* 0x000000ff2700720c */ /* 0x000fc60003f05270 */
[----:B------:R-:W-:Y:S01]  /*0b70*/  LDGSTS.E.BYPASS.128 [R3+0x4800], desc[UR28][R16.64+0x80], P1 ;  /* 0x0480008010037fae */ /* 0x000fe20008901c5c */
[----:B------:R-:W-:-:S03]  /*0b80*/  ISETP.NE.U32.AND P1, PT, R6, RZ, PT ;  /* 0x000000ff0600720c */ /* 0x000fc60003f25070 */
[----:B------:R-:W-:Y:S01]  /*0b90*/  LDGSTS.E.BYPASS.128 [R3+0x4c00], desc[UR28][R18.64+0x80], P2 ;  /* 0x04c0008012037fae */ /* 0x000fe20009101c5c */
[----:B------:R-:W-:Y:S02]  /*0ba0*/  ISETP.LT.AND P2, PT, R68, UR16, P0 ;  /* 0x0000001044007c0c */ /* 0x000fe40008741270 */
[----:B------:R-:W-:Y:S01]  /*0bb0*/  SHF.L.U64.HI R68, R74, 0xc, RZ ;  /* 0x0000000c4a447819 */ /* 0x000fe200000102ff */
[----:B------:R1:W-:Y:S01]  /*0bc0*/  LDGSTS.E.BYPASS.128 [R3+0x5000], desc[UR28][R28.64+0x80], P4 ;  /* 0x050000801c037fae */ /* 0x0003e2000a101c5c */
[----:B------:R-:W-:Y:S02]  /*0bd0*/  ISETP.LT.AND P4, PT, R64, UR16, P0 ;  /* 0x0000001040007c0c */ /* 0x000fe40008781270 */
[----:B------:R-:W-:Y:S01]  /*0be0*/  SHF.L.U64.HI R64, R72, 0xc, RZ ;  /* 0x0000000c48407819 */ /* 0x000fe200000102ff */
[----:B------:R-:W-:Y:S01]  /*0bf0*/  LDGSTS.E.BYPASS.128 [R3+0x5400], desc[UR28][R30.64+0x80], P3 ;  /* 0x054000801e037fae */ /* 0x000fe20009901c5c */
[----:B------:R-:W-:Y:S01]  /*0c00*/  ISETP.LT.AND P3, PT, R63, UR16, P0 ;  /* 0x000000103f007c0c */ /* 0x000fe20008761270 */
[----:B------:R-:W-:Y:S01]  /*0c10*/  IMAD.SHL.U32 R63, R73, 0x1000, RZ ;  /* 0x00001000493f7824 */ /* 0x000fe200078e00ff */
[----:B------:R-:W-:Y:S01]  /*0c20*/  P2R R80, PR, RZ, 0x10 ;  /* 0x00000010ff507803 */ /* 0x000fe20000000000 */
[----:B------:R-:W-:Y:S01]  /*0c30*/  LDGSTS.E.BYPASS.128 [R3+0x5800], desc[UR28][R32.64+0x80], P6 ;  /* 0x0580008020037fae */ /* 0x000fe2000b101c5c */
[----:B------:R-:W-:-:S02]  /*0c40*/  P2R R79, PR, RZ, 0x8 ;  /* 0x00000008ff4f7803 */ /* 0x000fc40000000000 */
[----:B------:R-:W-:Y:S01]  /*0c50*/  @P2 LOP3.LUT R0, R0, 0x8, RZ, 0xfc, !PT ;  /* 0x0000000800002812 */ /* 0x000fe200078efcff */
[----:B------:R2:W-:Y:S01]  /*0c60*/  LDGSTS.E.BYPASS.128 [R3+0x5c00], desc[UR28][R4.64+0x80], P5 ;  /* 0x05c0008004037fae */ /* 0x0005e2000a901c5c */
[----:B-1----:R-:W-:Y:S02]  /*0c70*/  P2R R29, PR, RZ, 0x1 ;  /* 0x00000001ff1d7803 */ /* 0x002fe40000000000 */
[----:B------:R-:W-:Y:S01]  /*0c80*/  LOP3.LUT R0, R0, 0xfffffffb, RZ, 0xc0, !PT ;  /* 0xfffffffb00007812 */ /* 0x000fe200078ec0ff */
[----:B------:R-:W0:Y:S04]  /*0c90*/  LDGDEPBAR ;  /* 0x00000000000079af */ /* 0x000e280000000000 */
[----:B------:R-:W-:Y:S01]  /*0ca0*/  LDGSTS.E.BYPASS.128 [R3+0x8000], desc[UR28][R34.64], P1 ;  /* 0x0800000022037fae */ /* 0x000fe20008901c5c */
[----:B------:R-:W-:-:S02]  /*0cb0*/  ISETP.NE.U32.AND P1, PT, R7, RZ, PT ;  /* 0x000000ff0700720c */ /* 0x000fc40003f25070 */
[----:B--2---:R-:W-:Y:S02]  /*0cc0*/  SEL R4, RZ, 0x10, !P2 ;  /* 0x00000010ff047807 */ /* 0x004fe40005000000 */
[----:B------:R-:W-:Y:S02]  /*0cd0*/  ISETP.LT.AND P2, PT, R66, UR16, P0 ;  /* 0x0000001042007c0c */ /* 0x000fe40008741270 */
[----:B------:R-:W-:Y:S02]  /*0ce0*/  SHF.L.U64.HI R66, R73, 0xc, RZ ;  /* 0x0000000c49427819 */ /* 0x000fe400000102ff */
[----:B------:R-:W-:-:S05]  /*0cf0*/  SEL R5, RZ, 0x10, !P2 ;  /* 0x00000010ff057807 */ /* 0x000fca0005000000 */
[----:B------:R-:W-:Y:S01]  /*0d00*/  LDGSTS.E.BYPASS.128 [R3+0x8400], desc[UR28][R36.64], P1 ;  /* 0x0840000024037fae */ /* 0x000fe20008901c5c */
[----:B------:R-:W-:-:S04]  /*0d10*/  LEA R6, P1, R155, UR8, 0x1 ;  /* 0x000000089b067c11 */ /* 0x000fc8000f8208ff */
[----:B------:R-:W-:Y:S02]  /*0d20*/  LEA.HI.X R7, R155, UR9, R160, 0x1, P1 ;  /* 0x000000099b077c11 */ /* 0x000fe400088f0ca0 */
[C---:B------:R-:W-:Y:S02]  /*0d30*/  LEA R8, P1, R153.reuse, UR8, 0x1 ;  /* 0x0000000899087c11 */ /* 0x040fe4000f8208ff */
[----:B------:R-:W-:Y:S02]  /*0d40*/  @P2 LOP3.LUT R0, R0, 0x4, RZ, 0xfc, !PT ;  /* 0x0000000400002812 */ /* 0x000fe400078efcff */
[----:B------:R-:W-:Y:S02]  /*0d50*/  LEA.HI.X R9, R153, UR9, R154, 0x1, P1 ;  /* 0x0000000999097c11 */ /* 0x000fe400088f0c9a */
[----:B------:R-:W-:Y:S02]  /*0d60*/  PLOP3.LUT P1, PT, PT, PT, UP0, 0x80, 0x0 ;  /* 0x000000000000781c */ /* 0x000fe40003f2f008 */
[----:B------:R-:W-:Y:S01]  /*0d70*/  ISETP.LT.AND P2, PT, R65, UR16, P0 ;  /* 0x0000001041007c0c */ /* 0x000fe20008741270 */
[----:B------:R-:W-:Y:S01]  /*0d80*/  IMAD.SHL.U32 R65, R74, 0x1000, RZ ;  /* 0x000010004a417824 */ /* 0x000fe200078e00ff */
[----:B------:R-:W-:-:S02]  /*0d90*/  SEL R4, R4, RZ, P1 ;  /* 0x000000ff04047207 */ /* 0x000fc40000800000 */
[----:B------:R-:W-:Y:S02]  /*0da0*/  PLOP3.LUT P1, PT, PT, PT, UP0, 0x80, 0x0 ;  /* 0x000000000000781c */ /* 0x000fe40003f2f008 */
[----:B------:R-:W-:Y:S02]  /*0db0*/  SEL R12, RZ, 0x10, !P2 ;  /* 0x00000010ff0c7807 */ /* 0x000fe40005000000 */
[----:B------:R-:W-:Y:S02]  /*0dc0*/  SEL R5, R5, RZ, P1 ;  /* 0x000000ff05057207 */ /* 0x000fe40000800000 */
[----:B------:R-:W-:Y:S02]  /*0dd0*/  ISETP.NE.U32.AND P1, PT, R4, RZ, PT ;  /* 0x000000ff0400720c */ /* 0x000fe40003f25070 */
[----:B------:R-:W-:-:S04]  /*0de0*/  LOP3.LUT R0, R0, 0xfffffffe, RZ, 0xc0, !PT ;  /* 0xfffffffe00007812 */ /* 0x000fc800078ec0ff */
[----:B------:R-:W-:Y:S02]  /*0df0*/  @P2 LOP3.LUT R0, R0, 0x1, RZ, 0xfc, !PT ;  /* 0x0000000100002812 */ /* 0x000fe400078efcff */
[----:B------:R-:W-:Y:S02]  /*0e00*/  ISETP.LT.AND P2, PT, R62, UR16, P0 ;  /* 0x000000103e007c0c */ /* 0x000fe40008741270 */
[----:B------:R-:W-:Y:S02]  /*0e10*/  ISETP.NE.U32.AND P0, PT, R49, RZ, PT ;  /* 0x000000ff3100720c */ /* 0x000fe40003f05070 */
[----:B------:R-:W-:Y:S01]  /*0e20*/  P2R R78, PR, RZ, 0x4 ;  /* 0x00000004ff4e7803 */ /* 0x000fe20000000000 */
[----:B------:R1:W-:Y:S01]  /*0e30*/  LDGSTS.E.BYPASS.128 [R3+0x8800], desc[UR28][R6.64], P1 ;  /* 0x0880000006037fae */ /* 0x0003e20008901c5c */
[----:B------:R-:W-:Y:S02]  /*0e40*/  ISETP.NE.U32.AND P1, PT, R5, RZ, PT ;  /* 0x000000ff0500720c */ /* 0x000fe40003f25070 */
[----:B------:R-:W-:-:S02]  /*0e50*/  P2R R28, PR, RZ, 0x1 ;  /* 0x00000001ff1c7803 */ /* 0x000fc40000000000 */
[----:B------:R-:W-:Y:S02]  /*0e60*/  LOP3.LUT R49, R63, 0x38, R2, 0xf8, !PT ;  /* 0x000000383f317812 */ /* 0x000fe400078ef802 */
[----:B------:R-:W-:Y:S02]  /*0e70*/  SHF.L.U64.HI R62, R71, 0xc, RZ ;  /* 0x0000000c473e7819 */ /* 0x000fe400000102ff */
[----:B------:R-:W-:Y:S02]  /*0e80*/  LOP3.LUT R0, R0, 0xfeffffff, RZ, 0xc0, !PT ;  /* 0xfeffffff00007812 */ /* 0x000fe400078ec0ff */
[----:B-1----:R-:W-:-:S03]  /*0e90*/  SEL R6, RZ, 0x10, !P4 ;  /* 0x00000010ff067807 */ /* 0x002fc60006000000 */
[----:B------:R1:W-:Y:S01]  /*0ea0*/  LDGSTS.E.BYPASS.128 [R3+0x8c00], desc[UR28][R8.64], P1 ;  /* 0x08c0000008037fae */ /* 0x0003e20008901c5c */
[C---:B------:R-:W-:Y:S02]  /*0eb0*/  LEA R4, P1, R27.reuse, UR8, 0x1 ;  /* 0x000000081b047c11 */ /* 0x040fe4000f8208ff */
[----:B------:R-:W-:Y:S02]  /*0ec0*/  ISETP.NE.U32.AND P4, PT, R48, RZ, PT ;  /* 0x000000ff3000720c */ /* 0x000fe40003f85070 */
[----:B------:R-:W-:Y:S02]  /*0ed0*/  LEA.HI.X R5, R27, UR9, R152, 0x1, P1 ;  /* 0x000000091b057c11 */ /* 0x000fe400088f0c98 */
[----:B------:R-:W-:-:S04]  /*0ee0*/  LEA R10, P1, R25, UR8, 0x1 ;  /* 0x00000008190a7c11 */ /* 0x000fc8000f8208ff */
[----:B------:R-:W-:Y:S02]  /*0ef0*/  LEA.HI.X R11, R25, UR9, R26, 0x1, P1 ;  /* 0x00000009190b7c11 */ /* 0x000fe400088f0c1a */
[----:B------:R-:W-:Y:S02]  /*0f00*/  PLOP3.LUT P1, PT, PT, PT, UP0, 0x80, 0x0 ;  /* 0x000000000000781c */ /* 0x000fe40003f2f008 */
[----:B-1----:R-:W-:Y:S02]  /*0f10*/  LOP3.LUT R8, R166, 0x3f, RZ, 0xc0, !PT ;  /* 0x0000003fa6087812 */ /* 0x002fe400078ec0ff */
[----:B------:R-:W-:Y:S02]  /*0f20*/  SEL R12, R12, RZ, P1 ;  /* 0x000000ff0c0c7207 */ /* 0x000fe40000800000 */
[----:B------:R-:W-:Y:S02]  /*0f30*/  PLOP3.LUT P1, PT, PT, PT, UP0, 0x80, 0x0 ;  /* 0x000000000000781c */ /* 0x000fe40003f2f008 */
[----:B------:R-:W-:-:S02]  /*0f40*/  LOP3.LUT R67, R8, 0x40, RZ, 0xfc, !PT ;  /* 0x0000004008437812 */ /* 0x000fc400078efcff */
[----:B------:R-:W-:Y:S02]  /*0f50*/  SEL R6, R6, RZ, P1 ;  /* 0x000000ff06067207 */ /* 0x000fe40000800000 */
[----:B------:R-:W-:Y:S01]  /*0f60*/  ISETP.NE.U32.AND P1, PT, R12, RZ, PT ;  /* 0x000000ff0c00720c */ /* 0x000fe20003f25070 */
[----:B------:R-:W-:Y:S01]  /*0f70*/  IMAD.U32 R12, RZ, RZ, UR4 ;  /* 0x00000004ff0c7e24 */ /* 0x000fe2000f8e00ff */
[----:B------:R-:W-:Y:S01]  /*0f80*/  ULOP3.LUT UR4, UR21, 0x1f, URZ, 0xc0, !UPT ;  /* 0x0000001f15047892 */ /* 0x000fe2000f8ec03f */
[----:B------:R-:W-:Y:S01]  /*0f90*/  LEA R31, R8, UR20, 0x2 ;  /* 0x00000014081f7c11 */ /* 0x000fe2000f8e10ff */
[----:B------:R-:W-:Y:S02]  /*0fa0*/  USHF.L.U32 UR21, UR21, 0xe, URZ ;  /* 0x0000000e15157899 */ /* 0x000fe4000800063f */
[----:B------:R-:W-:-:S07]  /*0fb0*/  UIMAD.WIDE.U32 UR12, UR4, 0x4, UR12 ;  /* 0x00000004040c78a5 */ /* 0x000fce000f8e000c */
[----:B------:R1:W-:Y:S01]  /*0fc0*/  LDGSTS.E.BYPASS.128 [R3+0x9000], desc[UR28][R4.64], P1 ;  /* 0x0900000004037fae */ /* 0x0003e20008901c5c */
[----:B------:R-:W-:Y:S02]  /*0fd0*/  ISETP.NE.U32.AND P1, PT, R6, RZ, PT ;  /* 0x000000ff0600720c */ /* 0x000fe40003f25070 */
[----:B-1----:R-:W-:-:S11]  /*0fe0*/  SEL R4, RZ, 0x10, !P3 ;  /* 0x00000010ff047807 */ /* 0x002fd60005800000 */
[----:B------:R-:W-:Y:S01]  /*0ff0*/  LDGSTS.E.BYPASS.128 [R3+0x9400], desc[UR28][R10.64], P1 ;  /* 0x094000000a037fae */ /* 0x000fe20008901c5c */
[----:B------:R-:W-:Y:S02]  /*1000*/  ISETP.GE.AND P1, PT, R8, UR16, PT ;  /* 0x0000001008007c0c */ /* 0x000fe4000bf26270 */
[----:B------:R-:W-:Y:S02]  /*1010*/  ISETP.NE.U32.AND P3, PT, R52, RZ, PT ;  /* 0x000000ff3400720c */ /* 0x000fe40003f65070 */
[----:B------:R-:W-:Y:S02]  /*1020*/  SEL R12, R12, RZ, !P1 ;  /* 0x000000ff0c0c7207 */ /* 0x000fe40004800000 */
[----:B------:R-:W-:-:S04]  /*1030*/  LEA R6, P1, R22, UR8, 0x1 ;  /* 0x0000000816067c11 */ /* 0x000fc8000f8208ff */
[----:B------:R-:W-:Y:S02]  /*1040*/  LEA.HI.X R7, R22, UR9, R23, 0x1, P1 ;  /* 0x0000000916077c11 */ /* 0x000fe400088f0c17 */
[----:B------:R-:W-:-:S04]  /*1050*/  PLOP3.LUT P1, PT, PT, PT, UP0, 0x80, 0x0 ;  /* 0x000000000000781c */ /* 0x000fc80003f2f008 */
[----:B------:R-:W-:Y:S02]  /*1060*/  SEL R9, R4, RZ, P1 ;  /* 0x000000ff04097207 */ /* 0x000fe40000800000 */
[----:B------:R-:W-:-:S04]  /*1070*/  LEA R4, P1, R20, UR8, 0x1 ;  /* 0x0000000814047c11 */ /* 0x000fc8000f8208ff */
[----:B------:R-:W-:Y:S02]  /*1080*/  LEA.HI.X R5, R20, UR9, R21, 0x1, P1 ;  /* 0x0000000914057c11 */ /* 0x000fe400088f0c15 */
[----:B------:R-:W-:Y:S02]  /*1090*/  ISETP.NE.U32.AND P1, PT, R9, RZ, PT ;  /* 0x000000ff0900720c */ /* 0x000fe40003f25070 */
[----:B------:R-:W-:Y:S02]  /*10a0*/  SEL R9, RZ, 0x10, !P2 ;  /* 0x00000010ff097807 */ /* 0x000fe40005000000 */
[----:B------:R-:W-:Y:S02]  /*10b0*/  ISETP.NE.U32.AND P2, PT, R51, RZ, PT ;  /* 0x000000ff3300720c */ /* 0x000fe40003f45070 */
[----:B------:R-:W-:-:S07]  /*10c0*/  LOP3.LUT R51, R65, 0x38, R2, 0xf8, !PT ;  /* 0x0000003841337812 */ /* 0x000fce00078ef802 */
[----:B------:R1:W-:Y:S01]  /*10d0*/  LDGSTS.E.BYPASS.128 [R3+0x9800], desc[UR28][R6.64], P1 ;  /* 0x0980000006037fae */ /* 0x0003e20008901c5c */
[----:B------:R-:W-:-:S04]  /*10e0*/  PLOP3.LUT P1, PT, PT, PT, UP0, 0x80, 0x0 ;  /* 0x000000000000781c */ /* 0x000fc80003f2f008 */
[----:B------:R-:W-:Y:S02]  /*10f0*/  SEL R9, R9, RZ, P1 ;  /* 0x000000ff09097207 */ /* 0x000fe40000800000 */
[----:B------:R-:W-:-:S04]  /*1100*/  ISETP.GE.U32.AND P1, PT, R67, UR16, PT ;  /* 0x0000001043007c0c */ /* 0x000fc8000bf26070 */
[----:B------:R-:W-:Y:S01]  /*1110*/  ISETP.GE.AND.EX P1, PT, RZ, UR33, PT, P1 ;  /* 0x00000021ff007c0c */ /* 0x000fe2000bf26310 */
[----:B-1----:R-:W-:-:S03]  /*1120*/  IMAD.MOV.U32 R7, RZ, RZ, 0x80 ;  /* 0x00000080ff077424 */ /* 0x002fc600078e00ff */
[----:B------:R-:W-:Y:S02]  /*1130*/  SEL R39, RZ, 0x4, P1 ;  /* 0x00000004ff277807 */ /* 0x000fe40000800000 */
[----:B------:R-:W-:-:S13]  /*1140*/  ISETP.NE.U32.AND P1, PT, R9, RZ, PT ;  /* 0x000000ff0900720c */ /* 0x000fda0003f25070 */
[----:B------:R1:W-:Y:S01]  /*1150*/  LDGSTS.E.BYPASS.128 [R3+0x9c00], desc[UR28][R4.64], P1 ;  /* 0x09c0000004037fae */ /* 0x0003e20008901c5c */
[----:B------:R-:W-:-:S03]  /*1160*/  ISETP.GE.U32.AND P1, PT, R47, UR16, PT ;  /* 0x000000102f007c0c */ /* 0x000fc6000bf26070 */
[----:B------:R-:W0:Y:S01]  /*1170*/  LDGDEPBAR ;  /* 0x00000000000079af */ /* 0x000e220000000000 */
[----:B------:R-:W-:-:S04]  /*1180*/  ISETP.GE.AND.EX P1, PT, RZ, UR33, PT, P1 ;  /* 0x00000021ff007c0c */ /* 0x000fc8000bf26310 */
[----:B------:R-:W-:Y:S02]  /*1190*/  SEL R24, RZ, 0x10, P1 ;  /* 0x00000010ff187807 */ /* 0x000fe40000800000 */
[----:B------:R-:W-:Y:S01]  /*11a0*/  ISETP.NE.U32.AND P1, PT, R12, RZ, PT ;  /* 0x000000ff0c00720c */ /* 0x000fe20003f25070 */
[----:B-1----:R-:W-:-:S12]  /*11b0*/  IMAD.WIDE.U32 R4, R8, R7, UR12 ;  /* 0x0000000c08047e25 */ /* 0x002fd8000f8e0007 */
[----:B------:R1:W-:Y:S01]  /*11c0*/  LDGSTS.E [R31+0x19200], desc[UR28][R4.64], P1 ;  /* 0x19200000041f7fae */ /* 0x0003e2000892185c */
[----:B------:R-:W-:-:S03]  /*11d0*/  IADD3 R6, P1, R46, UR14, RZ ;  /* 0x0000000e2e067c10 */ /* 0x000fc6000ff3e0ff */
[----:B------:R-:W0:Y:S01]  /*11e0*/  LDGDEPBAR ;  /* 0x00000000000079af */ /* 0x000e220000000000 */
[----:B------:R-:W-:Y:S01]  /*11f0*/  IADD3.X R7, R61, UR15, RZ, P1, !PT ;  /* 0x0000000f3d077c10 */ /* 0x000fe20008ffe4ff */
[----:B------:R-:W-:Y:S01]  /*1200*/  IMAD.SHL.U32 R61, R72, 0x1000, RZ ;  /* 0x00001000483d7824 */ /* 0x000fe200078e00ff */
[----:B------:R-:W-:-:S03]  /*1210*/  IADD3 R8, P1, R45, UR14, RZ ;  /* 0x0000000e2d087c10 */ /* 0x000fc6000ff3e0ff */
[----:B------:R-:W-:Y:S01]  /*1220*/  LDGSTS.E.BYPASS.128 [R3+0xc000], desc[UR28][R6.64], P4 ;  /* 0x0c00000006037fae */ /* 0x000fe2000a101c5c */
[----:B------:R-:W-:Y:S02]  /*1230*/  IADD3.X R9, R60, UR15, RZ, P1, !PT ;  /* 0x0000000f3c097c10 */ /* 0x000fe40008ffe4ff */
[----:B------:R-:W-:Y:S02]  /*1240*/  IADD3 R10, P1, R44, UR14, RZ ;  /* 0x0000000e2c0a7c10 */ /* 0x000fe4000ff3e0ff */
[----:B------:R-:W-:Y:S01]  /*1250*/  ISETP.NE.U32.AND P4, PT, R53, RZ, PT ;  /* 0x000000ff3500720c */ /* 0x000fe20003f85070 */
[----:B------:R-:W-:Y:S01]  /*1260*/  LDGSTS.E.BYPASS.128 [R3+0xc400], desc[UR28][R8.64], P0 ;  /* 0x0c40000008037fae */ /* 0x000fe20008101c5c */
[----:B------:R-:W-:Y:S01]  /*1270*/  IADD3.X R11, R59, UR15, RZ, P1, !PT ;  /* 0x0000000f3b0b7c10 */ /* 0x000fe20008ffe4ff */
[----:B------:R-:W-:Y:S01]  /*1280*/  IMAD.SHL.U32 R53, R75, 0x1000, RZ ;  /* 0x000010004b357824 */ /* 0x000fe200078e00ff */
[----:B------:R-:W-:Y:S01]  /*1290*/  IADD3 R12, P1, R43, UR14, RZ ;  /* 0x0000000e2b0c7c10 */ /* 0x000fe2000ff3e0ff */
[----:B------:R-:W-:Y:S01]  /*12a0*/  IMAD.SHL.U32 R59, R71, 0x1000, RZ ;  /* 0x00001000473b7824 */ /* 0x000fe200078e00ff */
[----:B------:R-:W-:Y:S01]  /*12b0*/  ISETP.NE.U32.AND P0, PT, R48, RZ, PT ;  /* 0x000000ff3000720c */ /* 0x000fe20003f05070 */
[----:B------:R-:W-:Y:S01]  /*12c0*/  IMAD.SHL.U32 R48, R49, 0x2, RZ ;  /* 0x0000000231307824 */ /* 0x000fe200078e00ff */
[----:B------:R-:W-:-:S02]  /*12d0*/  IADD3.X R13, R58, UR15, RZ, P1, !PT ;  /* 0x0000000f3a0d7c10 */ /* 0x000fc40008ffe4ff */
[----:B-1----:R-:W-:Y:S02]  /*12e0*/  IADD3 R4, P1, R42, UR14, RZ ;  /* 0x0000000e2a047c10 */ /* 0x002fe4000ff3e0ff */
[----:B------:R-:W-:Y:S02]  /*12f0*/  SHF.L.U64.HI R49, R49, 0x1, R66 ;  /* 0x0000000131317819 */ /* 0x000fe40000010242 */
[----:B------:R-:W-:Y:S01]  /*1300*/  IADD3.X R5, R57, UR15, RZ, P1, !PT ;  /* 0x0000000f39057c10 */ /* 0x000fe20008ffe4ff */
[----:B------:R-:W-:Y:S01]  /*1310*/  IMAD.SHL.U32 R57, R70, 0x1000, RZ ;  /* 0x0000100046397824 */ /* 0x000fe200078e00ff */
[----:B------:R-:W-:Y:S02]  /*1320*/  IADD3 R14, P1, R41, UR14, RZ ;  /* 0x0000000e290e7c10 */ /* 0x000fe4000ff3e0ff */
[--C-:B------:R-:W-:Y:S02]  /*1330*/  LOP3.LUT R45, R59, 0x38, R2.reuse, 0xf8, !PT ;  /* 0x000000383b2d7812 */ /* 0x100fe400078ef802 */
[----:B------:R-:W-:Y:S01]  /*1340*/  IADD3.X R15, R56, UR15, RZ, P1, !PT ;  /* 0x0000000f380f7c10 */ /* 0x000fe20008ffe4ff */
[----:B------:R-:W-:Y:S01]  /*1350*/  IMAD.SHL.U32 R56, R69, 0x1000, RZ ;  /* 0x0000100045387824 */ /* 0x000fe200078e00ff */
[----:B------:R-:W-:Y:S01]  /*1360*/  IADD3 R16, P1, R40, UR14, RZ ;  /* 0x0000000e28107c10 */ /* 0x000fe2000ff3e0ff */
[----:B------:R-:W-:Y:S01]  /*1370*/  IMAD.SHL.U32 R44, R45, 0x2, RZ ;  /* 0x000000022d2c7824 */ /* 0x000fe200078e00ff */
[----:B------:R-:W-:-:S02]  /*1380*/  LOP3.LUT R43, R57, 0x38, R2, 0xf8, !PT ;  /* 0x00000038392b7812 */ /* 0x000fc400078ef802 */
[----:B------:R-:W-:Y:S01]  /*1390*/  IADD3.X R17, R55, UR15, RZ, P1, !PT ;  /* 0x0000000f37117c10 */ /* 0x000fe20008ffe4ff */
[----:B------:R-:W-:Y:S01]  /*13a0*/  IMAD.SHL.U32 R55, R47, 0x1000, RZ ;  /* 0x000010002f377824 */ /* 0x000fe200078e00ff */
[----:B------:R-:W-:Y:S01]  /*13b0*/  IADD3 R18, P1, R38, UR14, RZ ;  /* 0x0000000e26127c10 */ /* 0x000fe2000ff3e0ff */
[----:B------:R-:W-:Y:S01]  /*13c0*/  IMAD.SHL.U32 R42, R43, 0x2, RZ ;  /* 0x000000022b2a7824 */ /* 0x000fe200078e00ff */
[----:B------:R-:W-:Y:S02]  /*13d0*/  SHF.L.U64.HI R38, R47, 0xc, RZ ;  /* 0x0000000c2f267819 */ /* 0x000fe400000102ff */
[----:B------:R-:W-:Y:S02]  /*13e0*/  IADD3.X R19, R54, UR15, RZ, P1, !PT ;  /* 0x0000000f36137c10 */ /* 0x000fe40008ffe4ff */
[----:B------:R-:W-:Y:S01]  /*13f0*/  ISETP.NE.U32.AND P1, PT, R50, RZ, PT ;  /* 0x000000ff3200720c */ /* 0x000fe20003f25070 */
[C---:B------:R-:W-:Y:S01]  /*1400*/  IMAD.SHL.U32 R50, R51.reuse, 0x2, RZ ;  /* 0x0000000233327824 */ /* 0x040fe200078e00ff */
[----:B------:R-:W-:-:S02]  /*1410*/  SHF.L.U64.HI R51, R51, 0x1, R68 ;  /* 0x0000000133337819 */ /* 0x000fc40000010244 */
[----:B------:R-:W-:Y:S02]  /*1420*/  SHF.L.U64.HI R45, R45, 0x1, R62 ;  /* 0x000000012d2d7819 */ /* 0x000fe4000001023e */
[----:B------:R-:W-:Y:S02]  /*1430*/  LOP3.LUT R41, R56, 0x38, R2, 0xf8, !PT ;  /* 0x0000003838297812 */ /* 0x000fe400078ef802 */
[----:B------:R-:W-:Y:S02]  /*1440*/  SHF.L.U64.HI R60, R70, 0xc, RZ ;  /* 0x0000000c463c7819 */ /* 0x000fe400000102ff */
[----:B------:R-:W-:Y:S01]  /*1450*/  SHF.L.U64.HI R58, R69, 0xc, RZ ;  /* 0x0000000c453a7819 */ /* 0x000fe200000102ff */
[----:B------:R-:W-:Y:S01]  /*1460*/  IMAD.SHL.U32 R40, R41, 0x2, RZ ;  /* 0x0000000229287824 */ /* 0x000fe200078e00ff */
[----:B------:R-:W-:Y:S01]  /*1470*/  SHF.L.U64.HI R43, R43, 0x1, R60 ;  /* 0x000000012b2b7819 */ /* 0x000fe2000001023c */
[----:B------:R-:W-:Y:S01]  /*1480*/  LDGSTS.E.BYPASS.128 [R3+0xc800], desc[UR28][R10.64], P1 ;  /* 0x0c8000000a037fae */ /* 0x000fe20008901c5c */
[----:B------:R-:W-:-:S03]  /*1490*/  SHF.L.U64.HI R41, R41, 0x1, R58 ;  /* 0x0000000129297819 */ /* 0x000fc6000001023a */
[----:B------:R-:W-:Y:S04]  /*14a0*/  LDGSTS.E.BYPASS.128 [R3+0xcc00], desc[UR28][R12.64], P2 ;  /* 0x0cc000000c037fae */ /* 0x000fe80009101c5c */
[----:B------:R-:W-:Y:S04]  /*14b0*/  LDGSTS.E.BYPASS.128 [R3+0xd000], desc[UR28][R4.64], P3 ;  /* 0x0d00000004037fae */ /* 0x000fe80009901c5c */
[----:B------:R-:W-:Y:S04]  /*14c0*/  LDGSTS.E.BYPASS.128 [R3+0xd400], desc[UR28][R14.64], P4 ;  /* 0x0d4000000e037fae */ /* 0x000fe8000a101c5c */
[----:B------:R-:W-:Y:S04]  /*14d0*/  LDGSTS.E.BYPASS.128 [R3+0xd800], desc[UR28][R16.64], P6 ;  /* 0x0d80000010037fae */ /* 0x000fe8000b101c5c */
[----:B------:R-:W-:Y:S04]  /*14e0*/  LDGSTS.E.BYPASS.128 [R3+0xdc00], desc[UR28][R18.64], P5 ;  /* 0x0dc0000012037fae */ /* 0x000fe8000a901c5c */
[----:B------:R-:W0:Y:S04]  /*14f0*/  LDGDEPBAR ;  /* 0x00000000000079af */ /* 0x000e280000000000 */
[----:B------:R-:W-:Y:S01]  /*1500*/  LDGSTS.E.BYPASS.128 [R3+0x10000], desc[UR28][R6.64+0x80], P0 ;  /* 0x1000008006037fae */ /* 0x000fe20008101c5c */
[----:B------:R-:W-:-:S13]  /*1510*/  ISETP.NE.AND P0, PT, R28, RZ, PT ;  /* 0x000000ff1c00720c */ /* 0x000fda0003f05270 */
[----:B------:R-:W-:Y:S01]  /*1520*/  LDGSTS.E.BYPASS.128 [R3+0x10400], desc[UR28][R8.64+0x80], P0 ;  /* 0x1040008008037fae */ /* 0x000fe20008101c5c */
[----:B------:R-:W-:-:S03]  /*1530*/  ISETP.NE.AND P0, PT, R29, RZ, PT ;  /* 0x000000ff1d00720c */ /* 0x000fc60003f05270 */
[----:B------:R-:W-:Y:S01]  /*1540*/  LDGSTS.E.BYPASS.128 [R3+0x10800], desc[UR28][R10.64+0x80], P1 ;  /* 0x108000800a037fae */ /* 0x000fe20008901c5c */
[C---:B------:R-:W-:Y:S02]  /*1550*/  IADD3 R30, P1, R55.reuse, R251, RZ ;  /* 0x000000fb371e7210 */ /* 0x040fe40007f3e0ff */
[----:B------:R-:W-:Y:S01]  /*1560*/  LOP3.LUT R55, R55, 0x38, R2, 0xf8, !PT ;  /* 0x0000003837377812 */ /* 0x000fe200078ef802 */
[----:B------:R1:W-:Y:S01]  /*1570*/  LDGSTS.E.BYPASS.128 [R3+0x10c00], desc[UR28][R12.64+0x80], P2 ;  /* 0x10c000800c037fae */ /* 0x0003e20009101c5c */
[----:B------:R-:W-:Y:S02]  /*1580*/  IADD3.X R32, R38, UR32, RZ, P1, !PT ;  /* 0x0000002026207c10 */ /* 0x000fe40008ffe4ff */
[----:B------:R-:W-:Y:S01]  /*1590*/  PLOP3.LUT P1, PT, PT, PT, UP1, 0x80, 0x0 ;  /* 0x000000000000781c */ /* 0x000fe20003f2f018 */
[----:B------:R2:W-:Y:S01]  /*15a0*/  LDGSTS.E.BYPASS.128 [R3+0x11000], desc[UR28][R4.64+0x80], P3 ;  /* 0x1100008004037fae */ /* 0x0005e20009901c5c */
[C---:B------:R-:W-:Y:S01]  /*15b0*/  IMAD.SHL.U32 R54, R55.reuse, 0x2, RZ ;  /* 0x0000000237367824 */ /* 0x040fe200078e00ff */
[----:B------:R-:W-:-:S02]  /*15c0*/  SHF.L.U64.HI R55, R55, 0x1, R38 ;  /* 0x0000000137377819 */ /* 0x000fc40000010226 */
[----:B------:R-:W-:Y:S01]  /*15d0*/  SEL R24, R24, RZ, P1 ;  /* 0x000000ff18187207 */ /* 0x000fe20000800000 */
[----:B------:R3:W-:Y:S01]  /*15e0*/  STL [R1+0xac], R30 ;  /* 0x0000ac1e01007387 */ /* 0x0007e20000100800 */
[C---:B------:R-:W-:Y:S02]  /*15f0*/  ISETP.GE.U32.AND P1, PT, R75.reuse, UR16, PT ;  /* 0x000000104b007c0c */ /* 0x040fe4000bf26070 */
[----:B-1----:R-:W-:Y:S01]  /*1600*/  SHF.L.U64.HI R12, R75, 0xc, RZ ;  /* 0x0000000c4b0c7819 */ /* 0x002fe200000102ff */
[----:B------:R1:W-:Y:S01]  /*1610*/  STL [R1+0xd0], R32 ;  /* 0x0000d02001007387 */ /* 0x0003e20000100800 */
[----:B------:R-:W-:Y:S02]  /*1620*/  ISETP.GE.AND.EX P1, PT, RZ, UR33, PT, P1 ;  /* 0x00000021ff007c0c */ /* 0x000fe4000bf26310 */
[----:B------:R-:W-:Y:S01]  /*1630*/  P2R R77, PR, RZ, 0x1 ;  /* 0x00000001ff4d7803 */ /* 0x000fe20000000000 */
[----:B------:R4:W-:Y:S01]  /*1640*/  LDGSTS.E.BYPASS.128 [R3+0x11400], desc[UR28][R14.64+0x80], P4 ;  /* 0x114000800e037fae */ /* 0x0009e2000a101c5c */
[----:B--2---:R-:W-:-:S02]  /*1650*/  SEL R4, RZ, 0x10, P1 ;  /* 0x00000010ff047807 */ /* 0x004fc40000800000 */
[----:B------:R-:W-:Y:S01]  /*1660*/  ISETP.GE.U32.AND P1, PT, R74, UR16, PT ;  /* 0x000000104a007c0c */ /* 0x000fe2000bf26070 */
[----:B------:R2:W-:Y:S03]  /*1670*/  LDGSTS.E.BYPASS.128 [R3+0x11800], desc[UR28][R16.64+0x80], P6 ;  /* 0x1180008010037fae */ /* 0x0005e6000b101c5c */
[----:B------:R-:W-:Y:S01]  /*1680*/  ISETP.GE.AND.EX P1, PT, RZ, UR33, PT, P1 ;  /* 0x00000021ff007c0c */ /* 0x000fe2000bf26310 */
[----:B------:R5:W-:Y:S03]  /*1690*/  LDGSTS.E.BYPASS.128 [R3+0x11c00], desc[UR28][R18.64+0x80], P5 ;  /* 0x11c0008012037fae */ /* 0x000be6000a901c5c */
[----:B------:R-:W-:Y:S01]  /*16a0*/  SEL R5, RZ, 0x10, P1 ;  /* 0x00000010ff057807 */ /* 0x000fe20000800000 */
[----:B------:R-:W0:Y:S01]  /*16b0*/  LDGDEPBAR ;  /* 0x00000000000079af */ /* 0x000e220000000000 */
[----:B------:R-:W-:Y:S01]  /*16c0*/  BAR.SYNC.DEFER_BLOCKING 0x0 ;  /* 0x0000000000007b1d */ /* 0x000fe20000010000 */
[----:B------:R-:W-:-:S04]  /*16d0*/  ISETP.GE.U32.AND P1, PT, R73, UR16, PT ;  /* 0x0000001049007c0c */ /* 0x000fc8000bf26070 */
[----:B------:R-:W-:-:S04]  /*16e0*/  ISETP.GE.AND.EX P1, PT, RZ, UR33, PT, P1 ;  /* 0x00000021ff007c0c */ /* 0x000fc8000bf26310 */
[----:B------:R-:W-:Y:S02]  /*16f0*/  SEL R6, RZ, 0x10, P1 ;  /* 0x00000010ff067807 */ /* 0x000fe40000800000 */
        /* <DEDUP_REMOVED lines=12> */
[----:B------:R-:W-:-:S04]  /*17c0*/  LEA R28, P1, R30, UR8, 0x1 ;  /* 0x000000081e1c7c11 */ /* 0x000fc8000f8208ff */
[----:B------:R-:W-:Y:S02]  /*17d0*/  LEA.HI.X R29, R30, UR9, R32, 0x1, P1 ;  /* 0x000000091e1d7c11 */ /* 0x000fe400088f0c20 */
[C---:B------:R-:W-:Y:S02]  /*17e0*/  IADD3 R83, P1, R53.reuse, R251, RZ ;  /* 0x000000fb35537210 */ /* 0x040fe40007f3e0ff */
[----:B------:R-:W-:Y:S02]  /*17f0*/  LOP3.LUT R53, R53, 0x38, R2, 0xf8, !PT ;  /* 0x0000003835357812 */ /* 0x000fe400078ef802 */
[----:B------:R-:W-:Y:S01]  /*1800*/  IADD3.X R84, R12, UR32, RZ, P1, !PT ;  /* 0x000000200c547c10 */ /* 0x000fe20008ffe4ff */
[----:B------:R-:W-:Y:S01]  /*1810*/  STL [R1+0xb0], R83 ;  /* 0x0000b05301007387 */ /* 0x000fe20000100800 */
[----:B------:R-:W-:Y:S01]  /*1820*/  PLOP3.LUT P1, PT, PT, PT, UP1, 0x80, 0x0 ;  /* 0x000000000000781c */ /* 0x000fe20003f2f018 */
[C---:B------:R-:W-:Y:S01]  /*1830*/  IMAD.SHL.U32 R52, R53.reuse, 0x2, RZ ;  /* 0x0000000235347824 */ /* 0x040fe200078e00ff */
[----:B------:R-:W-:Y:S01]  /*1840*/  SHF.L.U64.HI R53, R53, 0x1, R12 ;  /* 0x0000000135357819 */ /* 0x000fe2000001020c */
[----:B------:R-:W-:Y:S01]  /*1850*/  STL [R1+0xd4], R84 ;  /* 0x0000d45401007387 */ /* 0x000fe20000100800 */
[----:B---3--:R-:W-:-:S02]  /*1860*/  SEL R30, R4, RZ, P1 ;  /* 0x000000ff041e7207 */ /* 0x008fc40000800000 */
[----:B------:R-:W-:-:S04]  /*1870*/  PLOP3.LUT P1, PT, PT, PT, UP1, 0x80, 0x0 ;  /* 0x000000000000781c */ /* 0x000fc80003f2f018 */
[----:B-1----:R-:W-:Y:S02]  /*1880*/  SEL R32, R5, RZ, P1 ;  /* 0x000000ff05207207 */ /* 0x002fe40000800000 */
[----:B------:R-:W-:-:S04]  /*1890*/  PLOP3.LUT P1, PT, PT, PT, UP1, 0x80, 0x0 ;  /* 0x000000000000781c */ /* 0x000fc80003f2f018 */
[----:B------:R-:W-:Y:S02]  /*18a0*/  SEL R33, R6, RZ, P1 ;  /* 0x000000ff06217207 */ /* 0x000fe40000800000 */
[----:B------:R-:W-:Y:S02]  /*18b0*/  PLOP3.LUT P1, PT, PT, PT, UP1, 0x80, 0x0 ;  /* 0x000000000000781c */ /* 0x000fe40003f2f018 */
[----:B------:R-:W-:Y:S02]  /*18c0*/  ISETP.NE.U32.AND P3, PT, R33, RZ, PT ;  /* 0x000000ff2100720c */ /* 0x000fe40003f65070 */
[----:B------:R-:W-:Y:S02]  /*18d0*/  SEL R34, R7, RZ, P1 ;  /* 0x000000ff07227207 */ /* 0x000fe40000800000 */
[----:B------:R-:W-:Y:S02]  /*18e0*/  PLOP3.LUT P1, PT, PT, PT, UP1, 0x80, 0x0 ;  /* 0x000000000000781c */ /* 0x000fe40003f2f018 */
[----:B------:R-:W-:-:S02]  /*18f0*/  ISETP.NE.U32.AND P4, PT, R34, RZ, PT ;  /* 0x000000ff2200720c */ /* 0x000fc40003f85070 */
[----:B------:R-:W-:Y:S02]  /*1900*/  SEL R35, R8, RZ, P1 ;  /* 0x000000ff08237207 */ /* 0x000fe40000800000 */
[----:B------:R-:W-:-:S04]  /*1910*/  PLOP3.LUT P1, PT, PT, PT, UP1, 0x80, 0x0 ;  /* 0x000000000000781c */ /* 0x000fc80003f2f018 */
[----:B------:R-:W-:Y:S02]  /*1920*/  SEL R36, R9, RZ, P1 ;  /* 0x000000ff09247207 */ /* 0x000fe40000800000 */
[----:B------:R-:W-:Y:S02]  /*1930*/  PLOP3.LUT P1, PT, PT, PT, UP1, 0x80, 0x0 ;  /* 0x000000000000781c */ /* 0x000fe40003f2f018 */
[----:B------:R-:W-:Y:S02]  /*1940*/  ISETP.NE.U32.AND P6, PT, R36, RZ, PT ;  /* 0x000000ff2400720c */ /* 0x000fe40003fc5070 */
[----:B------:R-:W-:Y:S02]  /*1950*/  SEL R37, R10, RZ, P1 ;  /* 0x000000ff0a257207 */ /* 0x000fe40000800000 */
[----:B------:R-:W-:Y:S02]  /*1960*/  IADD3 R4, P1, R54, UR10, RZ ;  /* 0x0000000a36047c10 */ /* 0x000fe4000ff3e0ff */
[----:B------:R-:W-:-:S02]  /*1970*/  ISETP.NE.U32.AND P5, PT, R37, RZ, PT ;  /* 0x000000ff2500720c */ /* 0x000fc40003fa5070 */
[----:B------:R-:W-:Y:S02]  /*1980*/  IADD3.X R5, R55, UR11, RZ, P1, !PT ;  /* 0x0000000b37057c10 */ /* 0x000fe40008ffe4ff */
[----:B------:R-:W-:Y:S02]  /*1990*/  ISETP.LT.U32.AND P1, PT, R47, UR16, PT ;  /* 0x000000102f007c0c */ /* 0x000fe4000bf21070 */
[----:B------:R-:W-:Y:S02]  /*19a0*/  LOP3.LUT R47, R61, 0x38, R2, 0xf8, !PT ;  /* 0x000000383d2f7812 */ /* 0x000fe400078ef802 */
[----:B------:R-:W-:Y:S02]  /*19b0*/  ISETP.LT.AND.EX P2, PT, RZ, UR33, P0, P1 ;  /* 0x00000021ff007c0c */ /* 0x000fe40008741310 */
[----:B------:R-:W-:Y:S01]  /*19c0*/  PLOP3.LUT P1, PT, PT, PT, UP1, 0x80, 0x0 ;  /* 0x000000000000781c */ /* 0x000fe20003f2f018 */
[----:B------:R-:W-:Y:S01]  /*19d0*/  IMAD.SHL.U32 R46, R47, 0x2, RZ ;  /* 0x000000022f2e7824 */ /* 0x000fe200078e00ff */
[----:B------:R-:W-:-:S02]  /*19e0*/  SEL R6, RZ, 0x10, !P2 ;  /* 0x00000010ff067807 */ /* 0x000fc40005000000 */
[----:B------:R-:W-:Y:S02]  /*19f0*/  ISETP.NE.U32.AND P0, PT, R24, RZ, PT ;  /* 0x000000ff1800720c */ /* 0x000fe40003f05070 */
[----:B------:R-:W-:Y:S02]  /*1a00*/  SEL R38, R6, RZ, P1 ;  /* 0x000000ff06267207 */ /* 0x000fe40000800000 */
[----:B------:R-:W-:Y:S02]  /*1a10*/  IADD3 R6, P1, R52, UR10, RZ ;  /* 0x0000000a34067c10 */ /* 0x000fe4000ff3e0ff */
[----:B------:R-:W-:Y:S02]  /*1a20*/  SHF.L.U64.HI R47, R47, 0x1, R64 ;  /* 0x000000012f2f7819 */ /* 0x000fe40000010240 */
[----:B------:R-:W-:Y:S02]  /*1a30*/  IADD3.X R7, R53, UR11, RZ, P1, !PT ;  /* 0x0000000b35077c10 */ /* 0x000fe40008ffe4ff */
[----:B------:R-:W-:-:S02]  /*1a40*/  IADD3 R8, P1, R50, UR10, RZ ;  /* 0x0000000a32087c10 */ /* 0x000fc4000ff3e0ff */
[----:B------:R-:W-:Y:S01]  /*1a50*/  @P2 LOP3.LUT R0, R0, 0x1000000, RZ, 0xfc, !PT ;  /* 0x0100000000002812 */ /* 0x000fe200078efcff */
[----:B------:R-:W-:Y:S01]  /*1a60*/  @!PT LDS RZ, [RZ] ;  /* 0x00000000fffff984 */ /* 0x000fe20000000800 */
[----:B------:R-:W-:Y:S01]  /*1a70*/  @!PT LDS RZ, [RZ] ;  /* 0x00000000fffff984 */ /* 0x000fe20000000800 */
[----:B------:R-:W-:Y:S01]  /*1a80*/  @!PT LDS RZ, [RZ] ;  /* 0x00000000fffff984 */ /* 0x000fe20000000800 */
[----:B------:R-:W-:Y:S01]  /*1a90*/  LDGSTS.E.BYPASS.128 [R3+0x2000], desc[UR28][R4.64], P0 ;  /* 0x0200000004037fae */ /* 0x000fe20008101c5c */
[----:B------:R-:W-:Y:S02]  /*1aa0*/  IADD3.X R9, R51, UR11, RZ, P1, !PT ;  /* 0x0000000b33097c10 */ /* 0x000fe40008ffe4ff */
[----:B------:R-:W-:Y:S02]  /*1ab0*/  IADD3 R10, P1, R48, UR10, RZ ;  /* 0x0000000a300a7c10 */ /* 0x000fe4000ff3e0ff */
[----:B------:R-:W-:Y:S02]  /*1ac0*/  ISETP.NE.U32.AND P0, PT, R30, RZ, PT ;  /* 0x000000ff1e00720c */ /* 0x000fe40003f05070 */
[----:B------:R-:W-:Y:S02]  /*1ad0*/  IADD3.X R11, R49, UR11, RZ, P1, !PT ;  /* 0x0000000b310b7c10 */ /* 0x000fe40008ffe4ff */
[----:B------:R-:W-:-:S02]  /*1ae0*/  IADD3 R12, P1, R46, UR10, RZ ;  /* 0x0000000a2e0c7c10 */ /* 0x000fc4000ff3e0ff */
[----:B------:R-:W-:Y:S02]  /*1af0*/  ISETP.NE.U32.AND P2, PT, R32, RZ, PT ;  /* 0x000000ff2000720c */ /* 0x000fe40003f45070 */
[----:B------:R-:W-:Y:S02]  /*1b00*/  IADD3.X R13, R47, UR11, RZ, P1, !PT ;  /* 0x0000000b2f0d7c10 */ /* 0x000fe40008ffe4ff */
[----:B----4-:R-:W-:Y:S02]  /*1b10*/  IADD3 R14, P1, R44, UR10, RZ ;  /* 0x0000000a2c0e7c10 */ /* 0x010fe4000ff3e0ff */
[----:B------:R-:W-:Y:S01]  /*1b20*/  P2R R76, PR, RZ, 0x1 ;  /* 0x00000001ff4c7803 */ /* 0x000fe20000000000 */
[----:B------:R-:W-:Y:S01]  /*1b30*/  LDGSTS.E.BYPASS.128 [R3+0x2400], desc[UR28][R6.64], P0 ;  /* 0x0240000006037fae */ /* 0x000fe20008101c5c */
[----:B------:R-:W-:Y:S02]  /*1b40*/  IADD3.X R15, R45, UR11, RZ, P1, !PT ;  /* 0x0000000b2d0f7c10 */ /* 0x000fe40008ffe4ff */
[----:B--2---:R-:W-:-:S02]  /*1b50*/  IADD3 R16, P1, R42, UR10, RZ ;  /* 0x0000000a2a107c10 */ /* 0x004fc4000ff3e0ff */
[----:B------:R-:W-:Y:S01]  /*1b60*/  ISETP.NE.U32.AND P0, PT, R24, RZ, PT ;  /* 0x000000ff1800720c */ /* 0x000fe20003f05070 */
[----:B------:R-:W-:Y:S01]  /*1b70*/  LDGSTS.E.BYPASS.128 [R3+0x2800], desc[UR28][R8.64], P2 ;  /* 0x0280000008037fae */ /* 0x000fe20009101c5c */
[----:B------:R-:W-:Y:S02]  /*1b80*/  IADD3.X R17, R43, UR11, RZ, P1, !PT ;  /* 0x0000000b2b117c10 */ /* 0x000fe40008ffe4ff */
[----:B-----5:R-:W-:Y:S01]  /*1b90*/  IADD3 R18, P1, R40, UR10, RZ ;  /* 0x0000000a28127c10 */ /* 0x020fe2000ff3e0ff */
[----:B------:R-:W-:Y:S01]  /*1ba0*/  LDGSTS.E.BYPASS.128 [R3+0x2c00], desc[UR28][R10.64], P3 ;  /* 0x02c000000a037fae */ /* 0x000fe20009901c5c */
[----:B------:R-:W-:Y:S02]  /*1bb0*/  LOP3.LUT R0, R0, 0xff7fffff, RZ, 0xc0, !PT ;  /* 0xff7fffff00007812 */ /* 0x000fe400078ec0ff */
[----:B------:R-:W-:Y:S01]  /*1bc0*/  IADD3.X R19, R41, UR11, RZ, P1, !PT ;  /* 0x0000000b29137c10 */ /* 0x000fe20008ffe4ff */
[----:B------:R-:W-:Y:S01]  /*1bd0*/  LDGSTS.E.BYPASS.128 [R3+0x3000], desc[UR28][R12.64], P4 ;  /* 0x030000000c037fae */ /* 0x000fe2000a101c5c */
[----:B------:R-:W-:-:S13]  /*1be0*/  ISETP.NE.U32.AND P1, PT, R35, RZ, PT ;  /* 0x000000ff2300720c */ /* 0x000fda0003f25070 */
[----:B------:R-:W-:Y:S04]  /*1bf0*/  LDGSTS.E.BYPASS.128 [R3+0x3400], desc[UR28][R14.64], P1 ;  /* 0x034000000e037fae */ /* 0x000fe80008901c5c */
[----:B------:R-:W-:Y:S04]  /*1c00*/  LDGSTS.E.BYPASS.128 [R3+0x3800], desc[UR28][R16.64], P6 ;  /* 0x0380000010037fae */ /* 0x000fe8000b101c5c */
[----:B------:R-:W-:Y:S04]  /*1c10*/  LDGSTS.E.BYPASS.128 [R3+0x3c00], desc[UR28][R18.64], P5 ;  /* 0x03c0000012037fae */ /* 0x000fe8000a901c5c */
[----:B------:R-:W0:Y:S04]  /*1c20*/  LDGDEPBAR ;  /* 0x00000000000079af */ /* 0x000e280000000000 */
[----:B------:R1:W-:Y:S01]  /*1c30*/  LDGSTS.E.BYPASS.128 [R3+0x6000], desc[UR28][R4.64+0x80], P0 ;  /* 0x0600008004037fae */ /* 0x0003e20008101c5c */
[----:B------:R-:W-:-:S13]  /*1c40*/  ISETP.NE.AND P0, PT, R76, RZ, PT ;  /* 0x000000ff4c00720c */ /* 0x000fda0003f05270 */
[----:B------:R-:W-:Y:S01]  /*1c50*/  LDGSTS.E.BYPASS.128 [R3+0x6400], desc[UR28][R6.64+0x80], P0 ;  /* 0x0640008006037fae */ /* 0x000fe20008101c5c */
[----:B------:R-:W-:-:S03]  /*1c60*/  ISETP.NE.AND P0, PT, R77, RZ, PT ;  /* 0x000000ff4d00720c */ /* 0x000fc60003f05270 */
[----:B------:R-:W-:Y:S04]  /*1c70*/  LDGSTS.E.BYPASS.128 [R3+0x6800], desc[UR28][R8.64+0x80], P2 ;  /* 0x0680008008037fae */ /* 0x000fe80009101c5c */
[----:B------:R-:W-:Y:S04]  /*1c80*/  LDGSTS.E.BYPASS.128 [R3+0x6c00], desc[UR28][R10.64+0x80], P3 ;  /* 0x06c000800a037fae */ /* 0x000fe80009901c5c */
[----:B------:R-:W-:Y:S04]  /*1c90*/  LDGSTS.E.BYPASS.128 [R3+0x7000], desc[UR28][R12.64+0x80], P4 ;  /* 0x070000800c037fae */ /* 0x000fe8000a101c5c */
[----:B------:R-:W-:Y:S01]  /*1ca0*/  LDGSTS.E.BYPASS.128 [R3+0x7400], desc[UR28][R14.64+0x80], P1 ;  /* 0x074000800e037fae */ /* 0x000fe20008901c5c */
[----:B------:R-:W-:-:S03]  /*1cb0*/  ISETP.NE.U32.AND P1, PT, R38, RZ, PT ;  /* 0x000000ff2600720c */ /* 0x000fc60003f25070 */
[----:B------:R-:W-:Y:S04]  /*1cc0*/  LDGSTS.E.BYPASS.128 [R3+0x7800], desc[UR28][R16.64+0x80], P6 ;  /* 0x0780008010037fae */ /* 0x000fe8000b101c5c */
[----:B------:R-:W-:Y:S04]  /*1cd0*/  LDGSTS.E.BYPASS.128 [R3+0x7c00], desc[UR28][R18.64+0x80], P5 ;  /* 0x07c0008012037fae */ /* 0x000fe8000a901c5c */
[----:B------:R-:W0:Y:S04]  /*1ce0*/  LDGDEPBAR ;  /* 0x00000000000079af */ /* 0x000e280000000000 */
[----:B------:R2:W-:Y:S01]  /*1cf0*/  LDGSTS.E.BYPASS.128 [R3+0xa000], desc[UR28][R28.64], P1 ;  /* 0x0a0000001c037fae */ /* 0x0005e20008901c5c */
[----:B------:R-:W-:-:S04]  /*1d00*/  IADD3 R81, P1, R65, R251, RZ ;  /* 0x000000fb41517210 */ /* 0x000fc80007f3e0ff */
[----:B------:R-:W-:Y:S01]  /*1d10*/  IADD3.X R82, R68, UR32, RZ, P1, !PT ;  /* 0x0000002044527c10 */ /* 0x000fe20008ffe4ff */
[----:B------:R-:W-:Y:S01]  /*1d20*/  STL [R1+0xb4], R81 ;  /* 0x0000b45101007387 */ /* 0x000fe20000100800 */
[----:B-1----:R-:W-:-:S03]  /*1d30*/  LEA R4, P1, R83, UR8, 0x1 ;  /* 0x0000000853047c11 */ /* 0x002fc6000f8208ff */
[----:B------:R-:W-:Y:S01]  /*1d40*/  STL [R1+0xd8], R82 ;  /* 0x0000d85201007387 */ /* 0x000fe20000100800 */
[----:B------:R-:W-:Y:S02]  /*1d50*/  LEA.HI.X R5, R83, UR9, R84, 0x1, P1 ;  /* 0x0000000953057c11 */ /* 0x000fe400088f0c54 */
[----:B------:R-:W-:Y:S02]  /*1d60*/  ISETP.LT.U32.AND P1, PT, R75, UR16, PT ;  /* 0x000000104b007c0c */ /* 0x000fe4000bf21070 */
[----:B--2---:R-:W-:Y:S02]  /*1d70*/  P2R R29, PR, RZ, 0x1 ;  /* 0x00000001ff1d7803 */ /* 0x004fe40000000000 */
[----:B------:R-:W-:-:S04]  /*1d80*/  ISETP.LT.AND.EX P1, PT, RZ, UR33, P0, P1 ;  /* 0x00000021ff007c0c */ /* 0x000fc80008721310 */
[----:B------:R-:W-:-:S09]  /*1d90*/  SEL R6, RZ, 0x10, !P1 ;  /* 0x00000010ff067807 */ /* 0x000fd20004800000 */
[----:B------:R-:W-:Y:S02]  /*1da0*/  @P1 LOP3.LUT R0, R0, 0x800000, RZ, 0xfc, !PT ;  /* 0x0080000000001812 */ /* 0x000fe400078efcff */
[----:B------:R-:W-:Y:S02]  /*1db0*/  PLOP3.LUT P1, PT, PT, PT, UP1, 0x80, 0x0 ;  /* 0x000000000000781c */ /* 0x000fe40003f2f018 */
[----:B------:R-:W-:Y:S02]  /*1dc0*/  LOP3.LUT R0, R0, 0xffbfffff, RZ, 0xc0, !PT ;  /* 0xffbfffff00007812 */ /* 0x000fe400078ec0ff */
[----:B------:R-:W-:Y:S02]  /*1dd0*/  SEL R8, R6, RZ, P1 ;  /* 0x000000ff06087207 */ /* 0x000fe40000800000 */
[----:B------:R-:W-:-:S04]  /*1de0*/  LEA R6, P1, R81, UR8, 0x1 ;  /* 0x0000000851067c11 */ /* 0x000fc8000f8208ff */
[----:B------:R-:W-:Y:S02]  /*1df0*/  LEA.HI.X R7, R81, UR9, R82, 0x1, P1 ;  /* 0x0000000951077c11 */ /* 0x000fe400088f0c52 */
[----:B------:R-:W-:-:S13]  /*1e00*/  ISETP.NE.U32.AND P1, PT, R8, RZ, PT ;  /* 0x000000ff0800720c */ /* 0x000fda0003f25070 */
[----:B------:R1:W-:Y:S01]  /*1e10*/  LDGSTS.E.BYPASS.128 [R3+0xa400], desc[UR28][R4.64], P1 ;  /* 0x0a40000004037fae */ /* 0x0003e20008901c5c */
[----:B------:R-:W-:-:S04]  /*1e20*/  ISETP.LT.U32.AND P1, PT, R74, UR16, PT ;  /* 0x000000104a007c0c */ /* 0x000fc8000bf21070 */
[----:B------:R-:W-:-:S04]  /*1e30*/  ISETP.LT.AND.EX P1, PT, RZ, UR33, P0, P1 ;  /* 0x00000021ff007c0c */ /* 0x000fc80008721310 */
[----:B------:R-:W-:-:S09]  /*1e40*/  SEL R8, RZ, 0x10, !P1 ;  /* 0x00000010ff087807 */ /* 0x000fd20004800000 */
[----:B------:R-:W-:Y:S02]  /*1e50*/  @P1 LOP3.LUT R0, R0, 0x400000, RZ, 0xfc, !PT ;  /* 0x0040000000001812 */ /* 0x000fe400078efcff */
[----:B------:R-:W-:Y:S02]  /*1e60*/  PLOP3.LUT P1, PT, PT, PT, UP1, 0x80, 0x0 ;  /* 0x000000000000781c */ /* 0x000fe40003f2f018 */
[----:B------:R-:W-:Y:S02]  /*1e70*/  LOP3.LUT R0, R0, 0xffdfffff, RZ, 0xc0, !PT ;  /* 0xffdfffff00007812 */ /* 0x000fe400078ec0ff */
[----:B------:R-:W-:Y:S02]  /*1e80*/  SEL R8, R8, RZ, P1 ;  /* 0x000000ff08087207 */ /* 0x000fe40000800000 */
[----:B------:R-:W-:-:S04]  /*1e90*/  IADD3 R9, P1, R63, R251, RZ ;  /* 0x000000fb3f097210 */ /* 0x000fc80007f3e0ff */
[----:B------:R-:W-:Y:S01]  /*1ea0*/  IADD3.X R10, R66, UR32, RZ, P1, !PT ;  /* 0x00000020420a7c10 */ /* 0x000fe20008ffe4ff */
[----:B------:R-:W-:Y:S01]  /*1eb0*/  STL [R1+0xb8], R9 ;  /* 0x0000b80901007387 */ /* 0x000fe20000100800 */
[----:B------:R-:W-:-:S03]  /*1ec0*/  ISETP.NE.U32.AND P1, PT, R8, RZ, PT ;  /* 0x000000ff0800720c */ /* 0x000fc60003f25070 */
[----:B------:R2:W-:Y:S10]  /*1ed0*/  STL [R1+0xdc], R10 ;  /* 0x0000dc0a01007387 */ /* 0x0005f40000100800 */
[----:B------:R3:W-:Y:S01]  /*1ee0*/  LDGSTS.E.BYPASS.128 [R3+0xa800], desc[UR28][R6.64], P1 ;  /* 0x0a80000006037fae */ /* 0x0007e20008901c5c */
[----:B------:R-:W-:-:S04]  /*1ef0*/  IADD3 R11, P1, R61, R251, RZ ;  /* 0x000000fb3d0b7210 */ /* 0x000fc80007f3e0ff */
[----:B------:R-:W-:Y:S01]  /*1f00*/  IADD3.X R12, R64, UR32, RZ, P1, !PT ;  /* 0x00000020400c7c10 */ /* 0x000fe20008ffe4ff */
[----:B------:R4:W-:Y:S01]  /*1f10*/  STL [R1+0xbc], R11 ;  /* 0x0000bc0b01007387 */ /* 0x0009e20000100800 */
[----:B-1----:R-:W-:-:S03]  /*1f20*/  LEA R4, P1, R9, UR8, 0x1 ;  /* 0x0000000809047c11 */ /* 0x002fc6000f8208ff */
[----:B------:R1:W-:Y:S01]  /*1f30*/  STL [R1+0xe0], R12 ;  /* 0x0000e00c01007387 */ /* 0x0003e20000100800 */
[----:B------:R-:W-:Y:S02]  /*1f40*/  LEA.HI.X R5, R9, UR9, R10, 0x1, P1 ;  /* 0x0000000909057c11 */ /* 0x000fe400088f0c0a */
[----:B------:R-:W-:-:S04]  /*1f50*/  ISETP.LT.U32.AND P1, PT, R73, UR16, PT ;  /* 0x0000001049007c0c */ /* 0x000fc8000bf21070 */
[----:B------:R-:W-:-:S04]  /*1f60*/  ISETP.LT.AND.EX P1, PT, RZ, UR33, P0, P1 ;  /* 0x00000021ff007c0c */ /* 0x000fc80008721310 */
[----:B------:R-:W-:-:S09]  /*1f70*/  SEL R8, RZ, 0x10, !P1 ;  /* 0x00000010ff087807 */ /* 0x000fd20004800000 */
[----:B------:R-:W-:Y:S02]  /*1f80*/  @P1 LOP3.LUT R0, R0, 0x200000, RZ, 0xfc, !PT ;  /* 0x0020000000001812 */ /* 0x000fe400078efcff */
[----:B------:R-:W-:Y:S02]  /*1f90*/  PLOP3.LUT P1, PT, PT, PT, UP1, 0x80, 0x0 ;  /* 0x000000000000781c */ /* 0x000fe40003f2f018 */
[----:B------:R-:W-:Y:S02]  /*1fa0*/  LOP3.LUT R0, R0, 0xffefffff, RZ, 0xc0, !PT ;  /* 0xffefffff00007812 */ /* 0x000fe400078ec0ff */
[----:B--2---:R-:W-:Y:S02]  /*1fb0*/  SEL R10, R8, RZ, P1 ;  /* 0x000000ff080a7207 */ /* 0x004fe40000800000 */
[----:B------:R-:W-:-:S04]  /*1fc0*/  LEA R8, P1, R11, UR8, 0x1 ;  /* 0x000000080b087c11 */ /* 0x000fc8000f8208ff */
[----:B------:R-:W-:Y:S02]  /*1fd0*/  LEA.HI.X R9, R11, UR9, R12, 0x1, P1 ;  /* 0x000000090b097c11 */ /* 0x000fe400088f0c0c */
[----:B------:R-:W-:-:S13]  /*1fe0*/  ISETP.NE.U32.AND P1, PT, R10, RZ, PT ;  /* 0x000000ff0a00720c */ /* 0x000fda0003f25070 */
[----:B------:R2:W-:Y:S01]  /*1ff0*/  LDGSTS.E.BYPASS.128 [R3+0xac00], desc[UR28][R4.64], P1 ;  /* 0x0ac0000004037fae */ /* 0x0005e20008901c5c */
[----:B------:R-:W-:-:S04]  /*2000*/  ISETP.LT.U32.AND P1, PT, R72, UR16, PT ;  /* 0x0000001048007c0c */ /* 0x000fc8000bf21070 */
[----:B------:R-:W-:-:S04]  /*2010*/  ISETP.LT.AND.EX P1, PT, RZ, UR33, P0, P1 ;  /* 0x00000021ff007c0c */ /* 0x000fc80008721310 */
[----:B---3--:R-:W-:-:S09]  /*2020*/  SEL R6, RZ, 0x10, !P1 ;  /* 0x00000010ff067807 */ /* 0x008fd20004800000 */
[----:B------:R-:W-:Y:S02]  /*2030*/  @P1 LOP3.LUT R0, R0, 0x100000, RZ, 0xfc, !PT ;  /* 0x0010000000001812 */ /* 0x000fe400078efcff */
[----:B------:R-:W-:Y:S02]  /*2040*/  PLOP3.LUT P1, PT, PT, PT, UP1, 0x80, 0x0 ;  /* 0x000000000000781c */ /* 0x000fe40003f2f018 */
[----:B------:R-:W-:Y:S02]  /*2050*/  LOP3.LUT R0, R0, 0xfff7ffff, RZ, 0xc0, !PT ;  /* 0xfff7ffff00007812 */ /* 0x000fe400078ec0ff */
[----:B------:R-:W-:Y:S02]  /*2060*/  SEL R6, R6, RZ, P1 ;  /* 0x000000ff06067207 */ /* 0x000fe40000800000 */
[----:B------:R-:W-:-:S04]  /*2070*/  IADD3 R7, P1, R59, R251, RZ ;  /* 0x000000fb3b077210 */ /* 0x000fc80007f3e0ff */
[----:B------:R-:W-:Y:S01]  /*2080*/  IADD3.X R13, R62, UR32, RZ, P1, !PT ;  /* 0x000000203e0d7c10 */ /* 0x000fe20008ffe4ff */
[----:B------:R3:W-:Y:S01]  /*2090*/  STL [R1+0xc0], R7 ;  /* 0x0000c00701007387 */ /* 0x0007e20000100800 */
[----:B------:R-:W-:-:S03]  /*20a0*/  ISETP.NE.U32.AND P1, PT, R6, RZ, PT ;  /* 0x000000ff0600720c */ /* 0x000fc60003f25070 */
[----:B------:R-:W-:Y:S10]  /*20b0*/  STL [R1+0xe4], R13 ;  /* 0x0000e40d01007387 */ /* 0x000ff40000100800 */
[----:B------:R5:W-:Y:S01]  /*20c0*/  LDGSTS.E.BYPASS.128 [R3+0xb000], desc[UR28][R8.64], P1 ;  /* 0x0b00000008037fae */ /* 0x000be20008901c5c */
[----:B----4-:R-:W-:-:S04]  /*20d0*/  IADD3 R11, P1, R57, R251, RZ ;  /* 0x000000fb390b7210 */ /* 0x010fc80007f3e0ff */
[----:B-1----:R-:W-:Y:S01]  /*20e0*/  IADD3.X R12, R60, UR32, RZ, P1, !PT ;  /* 0x000000203c0c7c10 */ /* 0x002fe20008ffe4ff */
[----:B------:R1:W-:Y:S01]  /*20f0*/  STL [R1+0xc4], R11 ;  /* 0x0000c40b01007387 */ /* 0x0003e20000100800 */
[----:B--2---:R-:W-:-:S03]  /*2100*/  LEA R4, P1, R7, UR8, 0x1 ;  /* 0x0000000807047c11 */ /* 0x004fc6000f8208ff */
        /* <DEDUP_REMOVED lines=8> */
[----:B------:R-:W-:Y:S02]  /*2190*/  SEL R10, R6, RZ, P1 ;  /* 0x000000ff060a7207 */ /* 0x000fe40000800000 */
[----:B------:R-:W-:-:S04]  /*21a0*/  LEA R6, P1, R11, UR8, 0x1 ;  /* 0x000000080b067c11 */ /* 0x000fc8000f8208ff */
[----:B---3--:R-:W-:Y:S02]  /*21b0*/  LEA.HI.X R7, R11, UR9, R12, 0x1, P1 ;  /* 0x000000090b077c11 */ /* 0x008fe400088f0c0c */
[----:B------:R-:W-:-:S13]  /*21c0*/  ISETP.NE.U32.AND P1, PT, R10, RZ, PT ;  /* 0x000000ff0a00720c */ /* 0x000fda0003f25070 */
[----:B------:R3:W-:Y:S01]  /*21d0*/  LDGSTS.E.BYPASS.128 [R3+0xb400], desc[UR28][R4.64], P1 ;  /* 0x0b40000004037fae */ /* 0x0007e20008901c5c */
[----:B------:R-:W-:-:S04]  /*21e0*/  ISETP.LT.U32.AND P1, PT, R70, UR16, PT ;  /* 0x0000001046007c0c */ /* 0x000fc8000bf21070 */
[----:B------:R-:W-:-:S04]  /*21f0*/  ISETP.LT.AND.EX P1, PT, RZ, UR33, P0, P1 ;  /* 0x00000021ff007c0c */ /* 0x000fc80008721310 */
[----:B-----5:R-:W-:-:S09]  /*2200*/  SEL R8, RZ, 0x10, !P1 ;  /* 0x00000010ff087807 */ /* 0x020fd20004800000 */
[----:B------:R-:W-:Y:S02]  /*2210*/  @P1 LOP3.LUT R0, R0, 0x40000, RZ, 0xfc, !PT ;  /* 0x0004000000001812 */ /* 0x000fe400078efcff */
[----:B------:R-:W-:Y:S02]  /*2220*/  PLOP3.LUT P1, PT, PT, PT, UP1, 0x80, 0x0 ;  /* 0x000000000000781c */ /* 0x000fe40003f2f018 */
[----:B------:R-:W-:Y:S02]  /*2230*/  LOP3.LUT R0, R0, 0xfffdffff, RZ, 0xc0, !PT ;  /* 0xfffdffff00007812 */ /* 0x000fe400078ec0ff */
[----:B------:R-:W-:Y:S02]  /*2240*/  SEL R8, R8, RZ, P1 ;  /* 0x000000ff08087207 */ /* 0x000fe40000800000 */
[----:B------:R-:W-:-:S04]  /*2250*/  LEA R18, P1, R67, UR12, 0x7 ;  /* 0x0000000c43127c11 */ /* 0x000fc8000f8238ff */
[----:B------:R-:W-:Y:S02]  /*2260*/  LEA.HI.X R19, R67, UR13, RZ, 0x7, P1 ;  /* 0x0000000d43137c11 */ /* 0x000fe400088f3cff */
[----:B------:R-:W-:-:S13]  /*2270*/  ISETP.NE.U32.AND P1, PT, R8, RZ, PT ;  /* 0x000000ff0800720c */ /* 0x000fda0003f25070 */
[----:B------:R4:W-:Y:S01]  /*2280*/  LDGSTS.E.BYPASS.128 [R3+0xb800], desc[UR28][R6.64], P1 ;  /* 0x0b80000006037fae */ /* 0x0009e20008901c5c */
[----:B------:R-:W-:-:S04]  /*2290*/  IADD3 R9, P1, R56, R251, RZ ;  /* 0x000000fb38097210 */ /* 0x000fc80007f3e0ff */
[----:B-1----:R-:W-:Y:S01]  /*22a0*/  IADD3.X R11, R58, UR32, RZ, P1, !PT ;  /* 0x000000203a0b7c10 */ /* 0x002fe20008ffe4ff */
[----:B------:R1:W-:Y:S01]  /*22b0*/  STL [R1+0xc8], R9 ;  /* 0x0000c80901007387 */ /* 0x0003e20000100800 */
[----:B--2---:R-:W-:-:S03]  /*22c0*/  LEA R12, P1, R9, UR8, 0x1 ;  /* 0x00000008090c7c11 */ /* 0x004fc6000f8208ff */
[----:B------:R2:W-:Y:S01]  /*22d0*/  STL [R1+0xec], R11 ;  /* 0x0000ec0b01007387 */ /* 0x0005e20000100800 */
[----:B------:R-:W-:Y:S02]  /*22e0*/  LEA.HI.X R13, R9, UR9, R11, 0x1, P1 ;  /* 0x00000009090d7c11 */ /* 0x000fe400088f0c0b */
[----:B------:R-:W-:-:S04]  /*22f0*/  ISETP.LT.U32.AND P1, PT, R69, UR16, PT ;  /* 0x0000001045007c0c */ /* 0x000fc8000bf21070 */
[----:B------:R-:W-:Y:S02]  /*2300*/  ISETP.LT.AND.EX P1, PT, RZ, UR33, P0, P1 ;  /* 0x00000021ff007c0c */ /* 0x000fe40008721310 */
[----:B------:R-:W-:Y:S02]  /*2310*/  ISETP.NE.U32.AND P0, PT, R30, RZ, PT ;  /* 0x000000ff1e00720c */ /* 0x000fe40003f05070 */
[----:B---3--:R-:W-:Y:S02]  /*2320*/  SEL R4, RZ, 0x10, !P1 ;  /* 0x00000010ff047807 */ /* 0x008fe40004800000 */
[----:B------:R-:W-:-:S07]  /*2330*/  P2R R28, PR, RZ, 0x1 ;  /* 0x00000001ff1c7803 */ /* 0x000fce0000000000 */
[----:B------:R-:W-:Y:S02]  /*2340*/  @P1 LOP3.LUT R0, R0, 0x20000, RZ, 0xfc, !PT ;  /* 0x0002000000001812 */ /* 0x000fe400078efcff */
[----:B------:R-:W-:-:S04]  /*2350*/  PLOP3.LUT P1, PT, PT, PT, UP1, 0x80, 0x0 ;  /* 0x000000000000781c */ /* 0x000fc80003f2f018 */
[----:B------:R-:W-:Y:S02]  /*2360*/  SEL R4, R4, RZ, P1 ;  /* 0x000000ff04047207 */ /* 0x000fe40000800000 */
[----:B------:R-:W-:-:S04]  /*2370*/  PLOP3.LUT P1, PT, PT, PT, UP1, 0x80, 0x0 ;  /* 0x000000000000781c */ /* 0x000fc80003f2f018 */
[----:B------:R-:W-:Y:S02]  /*2380*/  SEL R39, R39, RZ, P1 ;  /* 0x000000ff27277207 */ /* 0x000fe40000800000 */
[----:B------:R-:W-:-:S13]  /*2390*/  ISETP.NE.U32.AND P1, PT, R4, RZ, PT ;  /* 0x000000ff0400720c */ /* 0x000fda0003f25070 */
[----:B------:R3:W-:Y:S01]  /*23a0*/  LDGSTS.E.BYPASS.128 [R3+0xbc00], desc[UR28][R12.64], P1 ;  /* 0x0bc000000c037fae */ /* 0x0007e20008901c5c */
[----:B------:R-:W-:-:S03]  /*23b0*/  IADD3 R4, P1, R54, UR14, RZ ;  /* 0x0000000e36047c10 */ /* 0x000fc6000ff3e0ff */
[----:B------:R-:W0:Y:S01]  /*23c0*/  LDGDEPBAR ;  /* 0x00000000000079af */ /* 0x000e220000000000 */
[----:B------:R-:W-:Y:S02]  /*23d0*/  IADD3.X R5, R55, UR15, RZ, P1, !PT ;  /* 0x0000000f37057c10 */ /* 0x000fe40008ffe4ff */
[----:B----4-:R-:W-:-:S04]  /*23e0*/  IADD3 R6, P1, R52, UR14, RZ ;  /* 0x0000000e34067c10 */ /* 0x010fc8000ff3e0ff */
[----:B------:R-:W-:Y:S02]  /*23f0*/  IADD3.X R7, R53, UR15, RZ, P1, !PT ;  /* 0x0000000f35077c10 */ /* 0x000fe40008ffe4ff */
[----:B------:R-:W-:-:S13]  /*2400*/  ISETP.NE.U32.AND P1, PT, R39, RZ, PT ;  /* 0x000000ff2700720c */ /* 0x000fda0003f25070 */
[----:B------:R4:W-:Y:S01]  /*2410*/  LDGSTS.E [R31+0x19300], desc[UR28][R18.64], P1 ;  /* 0x19300000121f7fae */ /* 0x0009e2000892185c */
[----:B------:R-:W-:-:S03]  /*2420*/  IADD3 R8, P1, R50, UR14, RZ ;  /* 0x0000000e32087c10 */ /* 0x000fc6000ff3e0ff */
[----:B------:R-:W0:Y:S01]  /*2430*/  LDGDEPBAR ;  /* 0x00000000000079af */ /* 0x000e220000000000 */
[----:B-1----:R-:W-:Y:S02]  /*2440*/  IADD3.X R9, R51, UR15, RZ, P1, !PT ;  /* 0x0000000f33097c10 */ /* 0x002fe40008ffe4ff */
[----:B------:R-:W-:-:S04]  /*2450*/  IADD3 R10, P1, R48, UR14, RZ ;  /* 0x0000000e300a7c10 */ /* 0x000fc8000ff3e0ff */
[----:B--2---:R-:W-:Y:S02]  /*2460*/  IADD3.X R11, R49, UR15, RZ, P1, !PT ;  /* 0x0000000f310b7c10 */ /* 0x004fe40008ffe4ff */
[----:B---3--:R-:W-:-:S04]  /*2470*/  IADD3 R12, P1, R46, UR14, RZ ;  /* 0x0000000e2e0c7c10 */ /* 0x008fc8000ff3e0ff */
[----:B------:R-:W-:Y:S02]  /*2480*/  IADD3.X R13, R47, UR15, RZ, P1, !PT ;  /* 0x0000000f2f0d7c10 */ /* 0x000fe40008ffe4ff */
[----:B------:R-:W-:-:S04]  /*2490*/  IADD3 R14, P1, R44, UR14, RZ ;  /* 0x0000000e2c0e7c10 */ /* 0x000fc8000ff3e0ff */
[----:B------:R-:W-:Y:S02]  /*24a0*/  IADD3.X R15, R45, UR15, RZ, P1, !PT ;  /* 0x0000000f2d0f7c10 */ /* 0x000fe40008ffe4ff */
[----:B------:R-:W-:-:S04]  /*24b0*/  IADD3 R16, P1, R42, UR14, RZ ;  /* 0x0000000e2a107c10 */ /* 0x000fc8000ff3e0ff */
[----:B------:R-:W-:Y:S02]  /*24c0*/  IADD3.X R17, R43, UR15, RZ, P1, !PT ;  /* 0x0000000f2b117c10 */ /* 0x000fe40008ffe4ff */
[----:B----4-:R-:W-:-:S04]  /*24d0*/  IADD3 R18, P1, R40, UR14, RZ ;  /* 0x0000000e28127c10 */ /* 0x010fc8000ff3e0ff */
[----:B------:R-:W-:Y:S02]  /*24e0*/  IADD3.X R19, R41, UR15, RZ, P1, !PT ;  /* 0x0000000f29137c10 */ /* 0x000fe40008ffe4ff */
[----:B------:R-:W-:-:S13]  /*24f0*/  ISETP.NE.U32.AND P1, PT, R24, RZ, PT ;  /* 0x000000ff1800720c */ /* 0x000fda0003f25070 */
[----:B------:R-:W-:Y:S01]  /*2500*/  LDGSTS.E.BYPASS.128 [R3+0xe000], desc[UR28][R4.64], P1 ;  /* 0x0e00000004037fae */ /* 0x000fe20008901c5c */
[----:B------:R-:W-:-:S03]  /*2510*/  ISETP.NE.U32.AND P1, PT, R35, RZ, PT ;  /* 0x000000ff2300720c */ /* 0x000fc60003f25070 */
[----:B------:R-:W-:Y:S01]  /*2520*/  LDGSTS.E.BYPASS.128 [R3+0xe400], desc[UR28][R6.64], P0 ;  /* 0x0e40000006037fae */ /* 0x000fe20008101c5c */
[----:B------:R-:W-:Y:S02]  /*2530*/  ISETP.NE.U32.AND P0, PT, R24, RZ, PT ;  /* 0x000000ff1800720c */ /* 0x000fe40003f05070 */
[----:B------:R-:W-:Y:S01]  /*2540*/  LOP3.LUT R24, R166, 0x20, RZ, 0xc0, !PT ;  /* 0x00000020a6187812 */ /* 0x000fe200078ec0ff */
[----:B------:R-:W-:Y:S03]  /*2550*/  LDGSTS.E.BYPASS.128 [R3+0xe800], desc[UR28][R8.64], P2 ;  /* 0x0e80000008037fae */ /* 0x000fe60009101c5c */
[----:B------:R-:W-:Y:S01]  /*2560*/  R2UR UR22, R24 ;  /* 0x00000000181672ca */ /* 0x000fe200000e0000 */
[----:B------:R-:W-:Y:S04]  /*2570*/  LDGSTS.E.BYPASS.128 [R3+0xec00], desc[UR28][R10.64], P3 ;  /* 0x0ec000000a037fae */ /* 0x000fe80009901c5c */
[----:B------:R-:W-:Y:S04]  /*2580*/  LDGSTS.E.BYPASS.128 [R3+0xf000], desc[UR28][R12.64], P4 ;  /* 0x0f0000000c037fae */ /* 0x000fe8000a101c5c */
[----:B------:R-:W-:Y:S04]  /*2590*/  LDGSTS.E.BYPASS.128 [R3+0xf400], desc[UR28][R14.64], P1 ;  /* 0x0f4000000e037fae */ /* 0x000fe80008901c5c */
[----:B------:R-:W-:Y:S04]  /*25a0*/  LDGSTS.E.BYPASS.128 [R3+0xf800], desc[UR28][R16.64], P6 ;  /* 0x0f80000010037fae */ /* 0x000fe8000b101c5c */
[----:B------:R-:W-:Y:S04]  /*25b0*/  LDGSTS.E.BYPASS.128 [R3+0xfc00], desc[UR28][R18.64], P5 ;  /* 0x0fc0000012037fae */ /* 0x000fe8000a901c5c */
[----:B------:R-:W0:Y:S04]  /*25c0*/  LDGDEPBAR ;  /* 0x00000000000079af */ /* 0x000e280000000000 */
[----:B------:R1:W-:Y:S01]  /*25d0*/  LDGSTS.E.BYPASS.128 [R3+0x12000], desc[UR28][R4.64+0x80], P0 ;  /* 0x1200008004037fae */ /* 0x0003e20008101c5c */
[----:B------:R-:W-:-:S02]  /*25e0*/  ISETP.NE.AND P0, PT, R28, RZ, PT ;  /* 0x000000ff1c00720c */ /* 0x000fc40003f05270 */
[----:B-1----:R-:W-:-:S11]  /*25f0*/  LOP3.LUT R4, R166, 0x10, RZ, 0xc0, !PT ;  /* 0x00000010a6047812 */ /* 0x002fd600078ec0ff */
[----:B------:R1:W-:Y:S01]  /*2600*/  LDGSTS.E.BYPASS.128 [R3+0x12400], desc[UR28][R6.64+0x80], P0 ;  /* 0x1240008006037fae */ /* 0x0003e20008101c5c */
[----:B------:R-:W-:-:S03]  /*2610*/  ISETP.NE.AND P0, PT, R29, RZ, PT ;  /* 0x000000ff1d00720c */ /* 0x000fc60003f05270 */
[----:B------:R1:W-:Y:S01]  /*2620*/  LDGSTS.E.BYPASS.128 [R3+0x12800], desc[UR28][R8.64+0x80], P2 ;  /* 0x1280008008037fae */ /* 0x0003e20009101c5c */
[----:B------:R-:W-:-:S03]  /*2630*/  ISETP.NE.AND P2, PT, R78, RZ, PT ;  /* 0x000000ff4e00720c */ /* 0x000fc60003f45270 */
[----:B------:R1:W-:Y:S01]  /*2640*/  LDGSTS.E.BYPASS.128 [R3+0x12c00], desc[UR28][R10.64+0x80], P3 ;  /* 0x12c000800a037fae */ /* 0x0003e20009901c5c */
[----:B------:R-:W-:-:S03]  /*2650*/  ISETP.NE.AND P3, PT, R79, RZ, PT ;  /* 0x000000ff4f00720c */ /* 0x000fc60003f65270 */
[----:B------:R1:W-:Y:S01]  /*2660*/  LDGSTS.E.BYPASS.128 [R3+0x13000], desc[UR28][R12.64+0x80], P4 ;  /* 0x130000800c037fae */ /* 0x0003e2000a101c5c */
[----:B------:R-:W-:-:S03]  /*2670*/  ISETP.NE.AND P4, PT, R80, RZ, PT ;  /* 0x000000ff5000720c */ /* 0x000fc60003f85270 */
[----:B------:R1:W-:Y:S01]  /*2680*/  LDGSTS.E.BYPASS.128 [R3+0x13400], desc[UR28][R14.64+0x80], P1 ;  /* 0x134000800e037fae */ /* 0x0003e20008901c5c */
[----:B------:R-:W-:-:S03]  /*2690*/  PLOP3.LUT P1, PT, PT, PT, UP0, 0x80, 0x0 ;  /* 0x000000000000781c */ /* 0x000fc60003f2f008 */
[----:B------:R1:W-:Y:S04]  /*26a0*/  LDGSTS.E.BYPASS.128 [R3+0x13800], desc[UR28][R16.64+0x80], P6 ;  /* 0x1380008010037fae */ /* 0x0003e8000b101c5c */
[----:B------:R1:W-:Y:S04]  /*26b0*/  LDGSTS.E.BYPASS.128 [R3+0x13c00], desc[UR28][R18.64+0x80], P5 ;  /* 0x13c0008012037fae */ /* 0x0003e8000a901c5c */
[----:B------:R-:W0:Y:S02]  /*26c0*/  LDGDEPBAR ;  /* 0x00000000000079af */ /* 0x000e240000000000 */
[----:B------:R-:W-:Y:S05]  /*26d0*/  @P1 BRA `(.L_x_0) ;  /* 0x0000000400641947 */ /* 0x000fea0003800000 */
[C---:B------:R-:W-:Y:S01]  /*26e0*/  IMAD.SHL.U32 R2, R166.reuse, 0x10, RZ ;  /* 0x00000010a6027824 */ /* 0x040fe200078e00ff */
[----:B------:R-:W-:Y:S01]  /*26f0*/  CS2R R80, SRZ ;  /* 0x0000000000507805 */ /* 0x000fe2000001ff00 */
[----:B------:R-:W-:Y:S01]  /*2700*/  IMAD.SHL.U32 R0, R166, 0x2, RZ ;  /* 0x00000002a6007824 */ /* 0x000fe200078e00ff */
[----:B------:R-:W-:Y:S02]  /*2710*/  CS2R R82, SRZ ;  /* 0x0000000000527805 */ /* 0x000fe4000001ff00 */
[----:B------:R-:W-:Y:S02]  /*2720*/  CS2R R84, SRZ ;  /* 0x0000000000547805 */ /* 0x000fe4000001ff00 */
[----:B-1----:R-:W-:Y:S02]  /*2730*/  LOP3.LUT R3, R2, 0xc0, RZ, 0xc0, !PT ;  /* 0x000000c002037812 */ /* 0x002fe400078ec0ff */
[----:B------:R-:W-:Y:S02]  /*2740*/  CS2R R86, SRZ ;  /* 0x0000000000567805 */ /* 0x000fe4000001ff00 */
[----:B------:R-:W-:-:S02]  /*2750*/  CS2R R32, SRZ ;  /* 0x0000000000207805 */ /* 0x000fc4000001ff00 */
[----:B------:R-:W-:Y:S02]  /*2760*/  CS2R R34, SRZ ;  /* 0x0000000000227805 */ /* 0x000fe4000001ff00 */
[----:B------:R-:W-:Y:S01]  /*2770*/  LOP3.LUT R3, R3, 0x6, R0, 0xf8, !PT ;  /* 0x0000000603037812 */ /* 0x000fe200078ef800 */
[----:B------:R-:W-:Y:S01]  /*2780*/  IMAD.U32 R0, RZ, RZ, UR22 ;  /* 0x00000016ff007e24 */ /* 0x000fe2000f8e00ff */
[----:B------:R-:W-:Y:S02]  /*2790*/  CS2R R28, SRZ ;  /* 0x00000000001c7805 */ /* 0x000fe4000001ff00 */
[----:B------:R-:W-:Y:S02]  /*27a0*/  CS2R R30, SRZ ;  /* 0x00000000001e7805 */ /* 0x000fe4000001ff00 */
[----:B------:R-:W-:Y:S01]  /*27b0*/  CS2R R148, SRZ ;  /* 0x0000000000947805 */ /* 0x000fe2000001ff00 */
[----:B------:R-:W-:Y:S01]  /*27c0*/  IMAD R3, R4, 0x10, R3 ;  /* 0x0000001004037824 */ /* 0x000fe200078e0203 */
[----:B------:R-:W-:-:S02]  /*27d0*/  CS2R R150, SRZ ;  /* 0x0000000000967805 */ /* 0x000fc4000001ff00 */
[----:B------:R-:W-:Y:S02]  /*27e0*/  CS2R R40, SRZ ;  /* 0x0000000000287805 */ /* 0x000fe4000001ff00 */
[----:B------:R-:W-:Y:S01]  /*27f0*/  CS2R R42, SRZ ;  /* 0x00000000002a7805 */ /* 0x000fe2000001ff00 */
[----:B------:R-:W-:Y:S01]  /*2800*/  IMAD R5, R0, 0x20, R3 ;  /* 0x0000002000057824 */ /* 0x000fe200078e0203 */
[----:B------:R-:W-:Y:S02]  /*2810*/  CS2R R44, SRZ ;  /* 0x00000000002c7805 */ /* 0x000fe4000001ff00 */
[----:B------:R-:W-:Y:S02]  /*2820*/  CS2R R46, SRZ ;  /* 0x00000000002e7805 */ /* 0x000fe4000001ff00 */
[----:B------:R-:W-:Y:S01]  /*2830*/  CS2R R36, SRZ ;  /* 0x0000000000247805 */ /* 0x000fe2000001ff00 */
[C---:B------:R-:W-:Y:S01]  /*2840*/  VIADD R2, R5.reuse, 0x200 ;  /* 0x0000020005027836 */ /* 0x040fe20000000000 */
[----:B------:R-:W-:Y:S01]  /*2850*/  STL [R1+0x148], R5 ;  /* 0x0001480501007387 */ /* 0x000fe20000100800 */
[C---:B------:R-:W-:Y:S01]  /*2860*/  VIADD R0, R5.reuse, 0x208 ;  /* 0x0000020805007836 */ /* 0x040fe20000000000 */
[----:B------:R-:W-:Y:S01]  /*2870*/  CS2R R38, SRZ ;  /* 0x0000000000267805 */ /* 0x000fe2000001ff00 */
[----:B------:R-:W-:Y:S01]  /*2880*/  VIADD R3, R5, 0x210 ;  /* 0x0000021005037836 */ /* 0x000fe20000000000 */
[----:B------:R1:W-:Y:S01]  /*2890*/  STL [R1+0x168], R2 ;  /* 0x0001680201007387 */ /* 0x0003e20000100800 */
[----:B------:R-:W-:-:S02]  /*28a0*/  CS2R R48, SRZ ;  /* 0x0000000000307805 */ /* 0x000fc4000001ff00 */
[----:B------:R-:W-:Y:S02]  /*28b0*/  CS2R R50, SRZ ;  /* 0x0000000000327805 */ /* 0x000fe4000001ff00 */
[----:B------:R-:W-:Y:S01]  /*28c0*/  CS2R R52, SRZ ;  /* 0x0000000000347805 */ /* 0x000fe2000001ff00 */
[----:B------:R2:W-:Y:S01]  /*28d0*/  STL [R1+0x164], R0 ;  /* 0x0001640001007387 */ /* 0x0005e20000100800 */
[----:B------:R-:W-:Y:S02]  /*28e0*/  CS2R R54, SRZ ;  /* 0x0000000000367805 */ /* 0x000fe4000001ff00 */
[----:B------:R-:W-:Y:S02]  /*28f0*/  CS2R R64, SRZ ;  /* 0x0000000000407805 */ /* 0x000fe4000001ff00 */
[----:B------:R-:W-:Y:S01]  /*2900*/  CS2R R66, SRZ ;  /* 0x0000000000427805 */ /* 0x000fe2000001ff00 */
[----:B------:R3:W-:Y:S01]  /*2910*/  STL [R1+0x160], R3 ;  /* 0x0001600301007387 */ /* 0x0007e20000100800 */
[----:B------:R-:W-:Y:S01]  /*2920*/  CS2R R60, SRZ ;  /* 0x00000000003c7805 */ /* 0x000fe2000001ff00 */
[----:B-1----:R-:W-:Y:S01]  /*2930*/  VIADD R2, R5, 0x218 ;  /* 0x0000021805027836 */ /* 0x002fe20000000000 */
[----:B------:R-:W-:-:S02]  /*2940*/  CS2R R62, SRZ ;  /* 0x00000000003e7805 */ /* 0x000fc4000001ff00 */
[----:B------:R-:W-:Y:S02]  /*2950*/  CS2R R56, SRZ ;  /* 0x0000000000387805 */ /* 0x000fe4000001ff00 */
[----:B------:R-:W-:Y:S01]  /*2960*/  CS2R R58, SRZ ;  /* 0x00000000003a7805 */ /* 0x000fe2000001ff00 */
[C---:B--2---:R-:W-:Y:S01]  /*2970*/  VIADD R0, R5.reuse, 0x220 ;  /* 0x0000022005007836 */ /* 0x044fe20000000000 */
[----:B------:R1:W-:Y:S01]  /*2980*/  STL [R1+0x15c], R2 ;  /* 0x00015c0201007387 */ /* 0x0003e20000100800 */
[----:B------:R-:W-:Y:S02]  /*2990*/  CS2R R72, SRZ ;  /* 0x0000000000487805 */ /* 0x000fe4000001ff00 */
[----:B------:R-:W-:Y:S01]  /*29a0*/  CS2R R74, SRZ ;  /* 0x00000000004a7805 */ /* 0x000fe2000001ff00 */
[----:B---3--:R-:W-:Y:S01]  /*29b0*/  VIADD R3, R5, 0x228 ;  /* 0x0000022805037836 */ /* 0x008fe20000000000 */
[----:B------:R2:W-:Y:S01]  /*29c0*/  STL [R1+0x158], R0 ;  /* 0x0001580001007387 */ /* 0x0005e20000100800 */
[----:B------:R-:W-:-:S02]  /*29d0*/  CS2R R76, SRZ ;  /* 0x00000000004c7805 */ /* 0x000fc4000001ff00 */
[----:B------:R-:W-:Y:S02]  /*29e0*/  CS2R R78, SRZ ;  /* 0x00000000004e7805 */ /* 0x000fe4000001ff00 */
[----:B------:R-:W-:Y:S01]  /*29f0*/  CS2R R68, SRZ ;  /* 0x0000000000447805 */ /* 0x000fe2000001ff00 */
[----:B------:R3:W-:Y:S01]  /*2a00*/  STL [R1+0x154], R3 ;  /* 0x0001540301007387 */ /* 0x0007e20000100800 */
[----:B------:R-:W-:Y:S01]  /*2a10*/  CS2R R70, SRZ ;  /* 0x0000000000467805 */ /* 0x000fe2000001ff00 */
[C---:B-1----:R-:W-:Y:S01]  /*2a20*/  VIADD R2, R5.reuse, 0x230 ;  /* 0x0000023005027836 */ /* 0x042fe20000000000 */
[----:B------:R-:W-:Y:S02]  /*2a30*/  CS2R R156, SRZ ;  /* 0x00000000009c7805 */ /* 0x000fe4000001ff00 */
[----:B------:R-:W-:Y:S02]  /*2a40*/  CS2R R158, SRZ ;  /* 0x00000000009e7805 */ /* 0x000fe4000001ff00 */
[----:B------:R-:W-:Y:S01]  /*2a50*/  CS2R R140, SRZ ;  /* 0x00000000008c7805 */ /* 0x000fe2000001ff00 */
[----:B--2---:R-:W-:Y:S01]  /*2a60*/  VIADD R0, R5, 0x238 ;  /* 0x0000023805007836 */ /* 0x004fe20000000000 */
[----:B------:R-:W-:-:S02]  /*2a70*/  CS2R R142, SRZ ;  /* 0x00000000008e7805 */ /* 0x000fc4000001ff00 */
[----:B------:R-:W-:Y:S02]  /*2a80*/  CS2R R144, SRZ ;  /* 0x0000000000907805 */ /* 0x000fe4000001ff00 */
[----:B------:R-:W-:Y:S02]  /*2a90*/  CS2R R146, SRZ ;  /* 0x0000000000927805 */ /* 0x000fe4000001ff00 */
[----:B------:R-:W-:Y:S01]  /*2aa0*/  CS2R R88, SRZ ;  /* 0x0000000000587805 */ /* 0x000fe2000001ff00 */
[----:B------:R3:W-:Y:S01]  /*2ab0*/  STL [R1+0x14c], R0 ;  /* 0x00014c0001007387 */ /* 0x0007e20000100800 */
[----:B------:R-:W-:Y:S02]  /*2ac0*/  CS2R R90, SRZ ;  /* 0x00000000005a7805 */ /* 0x000fe4000001ff00 */
[----:B------:R-:W-:Y:S02]  /*2ad0*/  CS2R R92, SRZ ;  /* 0x00000000005c7805 */ /* 0x000fe4000001ff00 */
[----:B------:R-:W-:Y:S01]  /*2ae0*/  CS2R R94, SRZ ;  /* 0x00000000005e7805 */ /* 0x000fe2000001ff00 */
[----:B------:R3:W-:Y:S01]  /*2af0*/  STL [R1+0x150], R2 ;  /* 0x0001500201007387 */ /* 0x0007e20000100800 */
[----:B------:R-:W-:-:S02]  /*2b00*/  CS2R R96, SRZ ;  /* 0x0000000000607805 */ /* 0x000fc4000001ff00 */
[----:B------:R-:W-:Y:S02]  /*2b10*/  CS2R R98, SRZ ;  /* 0x0000000000627805 */ /* 0x000fe4000001ff00 */
[----:B------:R-:W-:Y:S02]  /*2b20*/  CS2R R100, SRZ ;  /* 0x0000000000647805 */ /* 0x000fe4000001ff00 */
[----:B------:R-:W-:Y:S02]  /*2b30*/  CS2R R102, SRZ ;  /* 0x0000000000667805 */ /* 0x000fe4000001ff00 */
[----:B------:R-:W-:Y:S02]  /*2b40*/  CS2R R104, SRZ ;  /* 0x0000000000687805 */ /* 0x000fe4000001ff00 */
[----:B------:R-:W-:Y:S02]  /*2b50*/  CS2R R106, SRZ ;  /* 0x00000000006a7805 */ /* 0x000fe4000001ff00 */
        /* <DEDUP_REMOVED lines=15> */
[----:B------:R-:W-:Y:S01]  /*2c50*/  CS2R R138, SRZ ;  /* 0x00000000008a7805 */ /* 0x000fe2000001ff00 */
[----:B---3--:R-:W-:Y:S06]  /*2c60*/  BRA `(.L_x_1) ;  /* 0x0000009000987947 */ /* 0x008fec0003800000 */
.L_x_0:
[C---:B-1----:R-:W-:Y:S01]  /*2c70*/  LOP3.LUT R3, R166.reuse, 0x3, RZ, 0xc0, !PT ;  /* 0x00000003a6037812 */ /* 0x042fe200078ec0ff */
[C---:B------:R-:W-:Y:S01]  /*2c80*/  IMAD.SHL.U32 R7, R166.reuse, 0x10, RZ ;  /* 0x00000010a6077824 */ /* 0x040fe200078e00ff */
[C---:B------:R-:W-:Y:S01]  /*2c90*/  LOP3.LUT P1, RZ, R166.reuse, 0x4, RZ, 0xc0, !PT ;  /* 0x00000004a6ff7812 */ /* 0x040fe2000782c0ff */
[----:B------:R-:W-:Y:S01]  /*2ca0*/  USHF.L.U32 UR35, UR22, 0x5, URZ ;  /* 0x0000000516237899 */ /* 0x000fe2000800063f */
[C---:B------:R-:W-:Y:S01]  /*2cb0*/  IMAD.SHL.U32 R5, R166.reuse, 0x2, RZ ;  /* 0x00000002a6057824 */ /* 0x040fe200078e00ff */
[----:B------:R-:W-:Y:S01]  /*2cc0*/  SHF.R.U32.HI R8, RZ, 0x1, R4 ;  /* 0x00000001ff087819 */ /* 0x000fe20000011604 */
[----:B------:R-:W-:Y:S01]  /*2cd0*/  IMAD R3, R3, 0x48, RZ ;  /* 0x0000004803037824 */ /* 0x000fe200078e02ff */
[----:B------:R-:W-:Y:S01]  /*2ce0*/  SEL R6, RZ, 0x120, !P1 ;  /* 0x00000120ff067807 */ /* 0x000fe20004800000 */
[----:B------:R-:W-:Y:S01]  /*2cf0*/  IMAD.SHL.U32 R11, R166, 0x40, RZ ;  /* 0x00000040a60b7824 */ /* 0x000fe200078e00ff */
[----:B------:R-:W-:Y:S01]  /*2d00*/  LOP3.LUT R10, R7, 0xc0, RZ, 0xc0, !PT ;  /* 0x000000c0070a7812 */ /* 0x000fe200078ec0ff */
[----:B------:R-:W-:Y:S01]  /*2d10*/  USHF.R.U32.HI UR22, URZ, 0x1, UR22 ;  /* 0x000000013f167899 */ /* 0x000fe20008011616 */
[----:B------:R-:W-:Y:S01]  /*2d20*/  LOP3.LUT R6, R6, R3, RZ, 0x3c, !PT ;  /* 0x0000000306067212 */ /* 0x000fe200078e3cff */
[----:B------:R-:W-:Y:S01]  /*2d30*/  UIADD3 UR36, UR20, 0x14000, URZ ;  /* 0x0001400014247890 */ /* 0x000fe2000fffe03f */
[----:B------:R-:W-:Y:S01]  /*2d40*/  LOP3.LUT R3, R166, 0x8, RZ, 0xc0, !PT ;  /* 0x00000008a6037812 */ /* 0x000fe200078ec0ff */
[----:B------:R-:W-:Y:S01]  /*2d50*/  USHF.R.S32.HI UR26, URZ, 0x1f, UR6 ;  /* 0x0000001f3f1a7899 */ /* 0x000fe20008011406 */
[----:B------:R-:W-:Y:S01]  /*2d60*/  LOP3.LUT R2, R2, 0x1f8, RZ, 0xc0, !PT ;  /* 0x000001f802027812 */ /* 0x000fe200078ec0ff */
[----:B------:R-:W-:Y:S01]  /*2d70*/  ULOP3.LUT UR27, UR21, 0x3ff80000, URZ, 0xc0, !UPT ;  /* 0x3ff80000151b7892 */ /* 0x000fe2000f8ec03f */
[----:B------:R-:W-:Y:S01]  /*2d80*/  LOP3.LUT R15, R10, 0x6, R5, 0xf8, !PT ;  /* 0x000000060a0f7812 */ /* 0x000fe200078ef805 */
[----:B------:R-:W-:Y:S01]  /*2d90*/  IMAD R3, R3, 0x40, R6 ;  /* 0x0000004003037824 */ /* 0x000fe200078e0206 */
[C---:B------:R-:W-:Y:S01]  /*2da0*/  LOP3.LUT R5, R2.reuse, 0x200, RZ, 0xfc, !PT ;  /* 0x0000020002057812 */ /* 0x040fe200078efcff */
[----:B------:R-:W-:Y:S01]  /*2db0*/  ULEA.HI UR26, UR26, UR6, URZ, 0x6 ;  /* 0x000000061a1a7291 */ /* 0x000fe2000f8f303f */
[----:B------:R-:W-:Y:S01]  /*2dc0*/  LOP3.LUT R7, R2, 0x400, RZ, 0xfc, !PT ;  /* 0x0000040002077812 */ /* 0x000fe200078efcff */
[----:B------:R-:W-:Y:S01]  /*2dd0*/  IMAD R15, R4, 0x10, R15 ;  /* 0x00000010040f7824 */ /* 0x000fe200078e020f */
[----:B------:R-:W-:Y:S01]  /*2de0*/  LOP3.LUT R165, R3, UR35, R8, 0xde, !PT ;  /* 0x0000002303a57c12 */ /* 0x000fe2000f8ede08 */
[----:B------:R-:W-:Y:S01]  /*2df0*/  USHF.L.U32 UR31, UR4, 0xe, URZ ;  /* 0x0000000e041f7899 */ /* 0x000fe2000800063f */
[----:B------:R-:W-:Y:S01]  /*2e00*/  LOP3.LUT R8, R2, 0x600, RZ, 0xfc, !PT ;  /* 0x0000060002087812 */ /* 0x000fe200078efcff */
[----:B------:R-:W-:Y:S01]  /*2e10*/  VIADD R24, R15, UR35 ;  /* 0x000000230f187c36 */ /* 0x000fe20008000000 */
[----:B------:R-:W-:Y:S01]  /*2e20*/  SHF.R.U32.HI R5, RZ, 0x3, R5 ;  /* 0x00000003ff057819 */ /* 0x000fe20000011605 */
[----:B------:R-:W-:Y:S01]  /*2e30*/  STL [R1+0x60], R165 ;  /* 0x000060a501007387 */ /* 0x000fe20000100800 */
[----:B------:R-:W-:Y:S01]  /*2e40*/  SHF.R.U32.HI R7, RZ, 0x3, R7 ;  /* 0x00000003ff077819 */ /* 0x000fe20000011607 */
[----:B------:R-:W-:Y:S01]  /*2e50*/  USHF.R.S32.HI UR30, URZ, 0x6, UR26 ;  /* 0x000000063f1e7899 */ /* 0x000fe2000801141a */
[----:B------:R-:W-:-:S02]  /*2e60*/  SHF.R.U32.HI R8, RZ, 0x3, R8 ;  /* 0x00000003ff087819 */ /* 0x000fc40000011608 */
[----:B------:R-:W-:Y:S02]  /*2e70*/  CS2R R156, SRZ ;  /* 0x00000000009c7805 */ /* 0x000fe4000001ff00 */
[----:B------:R-:W-:Y:S01]  /*2e80*/  LOP3.LUT R3, R166, 0x38, RZ, 0xc0, !PT ;  /* 0x00000038a6037812 */ /* 0x000fe200078ec0ff */
[----:B------:R-:W-:Y:S01]  /*2e90*/  UIMAD UR27, UR30, UR27, UR31 ;  /* 0x0000001b1e1b72a4 */ /* 0x000fe2000f8e021f */
[----:B------:R-:W-:Y:S02]  /*2ea0*/  LOP3.LUT R5, R5, 0x78, RZ, 0xc0, !PT ;  /* 0x0000007805057812 */ /* 0x000fe400078ec0ff */
[----:B------:R-:W-:Y:S02]  /*2eb0*/  CS2R R158, SRZ ;  /* 0x00000000009e7805 */ /* 0x000fe4000001ff00 */
[----:B------:R-:W-:Y:S01]  /*2ec0*/  LOP3.LUT R7, R7, 0xb8, RZ, 0xc0, !PT ;  /* 0x000000b807077812 */ /* 0x000fe200078ec0ff */
[----:B------:R-:W-:Y:S01]  /*2ed0*/  IMAD.IADD R3, R2, 0x1, R3 ;  /* 0x0000000102037824 */ /* 0x000fe200078e0203 */
[----:B------:R-:W-:Y:S01]  /*2ee0*/  LOP3.LUT R9, R8, 0xf8, RZ, 0xc0, !PT ;  /* 0x000000f808097812 */ /* 0x000fe200078ec0ff */
[----:B------:R-:W-:Y:S01]  /*2ef0*/  IMAD.IADD R5, R2, 0x1, R5 ;  /* 0x0000000102057824 */ /* 0x000fe200078e0205 */
[----:B------:R-:W-:Y:S01]  /*2f00*/  LOP3.LUT R11, R6, 0x600, R11, 0xf8, !PT ;  /* 0x00000600060b7812 */ /* 0x000fe200078ef80b */
[----:B------:R-:W-:Y:S01]  /*2f10*/  IMAD.IADD R7, R2, 0x1, R7 ;  /* 0x0000000102077824 */ /* 0x000fe200078e0207 */
[--C-:B------:R-:W-:Y:S01]  /*2f20*/  LOP3.LUT R13, R6, 0x8, R166.reuse, 0x78, !PT ;  /* 0x00000008060d7812 */ /* 0x100fe200078e78a6 */
[----:B------:R-:W-:Y:S01]  /*2f30*/  IMAD.IADD R9, R2, 0x1, R9 ;  /* 0x0000000102097824 */ /* 0x000fe200078e0209 */
[----:B------:R-:W-:Y:S01]  /*2f40*/  LEA R3, R3, UR20, 0x1 ;  /* 0x0000001403037c11 */ /* 0x000fe2000f8e08ff */
[----:B------:R-:W-:Y:S01]  /*2f50*/  IMAD.SHL.U32 R2, R75, 0x100, RZ ;  /* 0x000001004b027824 */ /* 0x000fe200078e00ff */
[----:B------:R-:W-:Y:S01]  /*2f60*/  SHF.L.U64.HI R2, R74, 0x8, RZ ;  /* 0x000000084a027819 */ /* 0x000fe200000102ff */
[----:B------:R-:W-:Y:S01]  /*2f70*/  IMAD.SHL.U32 R2, R73, 0x100, RZ ;  /* 0x0000010049027824 */ /* 0x000fe200078e00ff */
[----:B------:R-:W-:Y:S01]  /*2f80*/  SHF.L.U64.HI R2, R71, 0x8, RZ ;  /* 0x0000000847027819 */ /* 0x000fe200000102ff */
[----:B------:R-:W-:Y:S01]  /*2f90*/  IMAD.SHL.U32 R2, R70, 0x100, RZ ;  /* 0x0000010046027824 */ /* 0x000fe200078e00ff */
[----:B------:R-:W-:Y:S01]  /*2fa0*/  SHF.R.U32.HI R2, RZ, 0x2, R166 ;  /* 0x00000002ff027819 */ /* 0x000fe200000116a6 */
[----:B------:R-:W-:Y:S01]  /*2fb0*/  IMAD R19, R4, 0x20, R13 ;  /* 0x0000002004137824 */ /* 0x000fe200078e020d */
[----:B------:R-:W-:Y:S01]  /*2fc0*/  LEA R167, R11, UR20, 0x1 ;  /* 0x000000140ba77c11 */ /* 0x000fe2000f8e08ff */
[----:B------:R1:W-:Y:S01]  /*2fd0*/  STL [R1+0x84], R3 ;  /* 0x0000840301007387 */ /* 0x0003e20000100800 */
[----:B------:R-:W-:Y:S01]  /*2fe0*/  SGXT.U32 R2, R2, 0x3 ;  /* 0x000000030202781a */ /* 0x000fe20000000000 */
[----:B------:R-:W-:Y:S01]  /*2ff0*/  IMAD.SHL.U32 R6, R74, 0x100, RZ ;  /* 0x000001004a067824 */ /* 0x000fe200078e00ff */
[----:B------:R-:W-:Y:S01]  /*3000*/  LEA R166, R5, UR20, 0x1 ;  /* 0x0000001405a67c11 */ /* 0x000fe2000f8e08ff */
[----:B------:R-:W-:Y:S01]  /*3010*/  STL [R1+0x148], R24 ;  /* 0x0001481801007387 */ /* 0x000fe20000100800 */
[----:B------:R-:W-:Y:S01]  /*3020*/  LEA R5, R7, UR20, 0x1 ;  /* 0x0000001407057c11 */ /* 0x000fe2000f8e08ff */
[----:B------:R-:W-:Y:S01]  /*3030*/  VIADD R2, R2, UR22 ;  /* 0x0000001602027c36 */ /* 0x000fe20008000000 */
[----:B------:R-:W-:Y:S01]  /*3040*/  LOP3.LUT R2, R11, 0x8, RZ, 0x3c, !PT ;  /* 0x000000080b027812 */ /* 0x000fe200078e3cff */
[----:B------:R-:W-:Y:S01]  /*3050*/  STL [R1+0x74], R167 ;  /* 0x000074a701007387 */ /* 0x000fe20000100800 */
[----:B------:R-:W-:Y:S01]  /*3060*/  SHF.L.U64.HI R4, R73, 0x8, RZ ;  /* 0x0000000849047819 */ /* 0x000fe200000102ff */
[----:B------:R-:W-:Y:S01]  /*3070*/  IMAD.SHL.U32 R4, R72, 0x100, RZ ;  /* 0x0000010048047824 */ /* 0x000fe200078e00ff */
[----:B-1----:R-:W-:Y:S01]  /*3080*/  LOP3.LUT R3, R11, 0x808, RZ, 0x3c, !PT ;  /* 0x000008080b037812 */ /* 0x002fe200078e3cff */
[----:B------:R-:W-:Y:S01]  /*3090*/  STL [R1+0x80], R166 ;  /* 0x000080a601007387 */ /* 0x000fe20000100800 */
[----:B------:R-:W-:-:S02]  /*30a0*/  LEA R9, R9, UR20, 0x1 ;  /* 0x0000001409097c11 */ /* 0x000fc4000f8e08ff */
[----:B------:R-:W-:Y:S02]  /*30b0*/  CS2R R140, SRZ ;  /* 0x00000000008c7805 */ /* 0x000fe4000001ff00 */
[----:B------:R-:W-:Y:S01]  /*30c0*/  SHF.L.U64.HI R6, R72, 0x8, RZ ;  /* 0x0000000848067819 */ /* 0x000fe200000102ff */
[----:B------:R1:W-:Y:S01]  /*30d0*/  STL [R1+0x7c], R5 ;  /* 0x00007c0501007387 */ /* 0x0003e20000100800 */
[----:B------:R-:W-:Y:S01]  /*30e0*/  SHF.L.U64.HI R4, R70, 0x8, RZ ;  /* 0x0000000846047819 */ /* 0x000fe200000102ff */
[----:B------:R-:W-:Y:S01]  /*30f0*/  IMAD.SHL.U32 R6, R71, 0x100, RZ ;  /* 0x0000010047067824 */ /* 0x000fe200078e00ff */
[----:B------:R-:W-:Y:S01]  /*3100*/  LOP3.LUT R7, R19, UR22, RZ, 0x3c, !PT ;  /* 0x0000001613077c12 */ /* 0x000fe2000f8e3cff */
[C---:B------:R-:W-:Y:S01]  /*3110*/  IMAD.SHL.U32 R4, R69.reuse, 0x100, RZ ;  /* 0x0000010045047824 */ /* 0x040fe200078e00ff */
[----:B------:R-:W-:Y:S01]  /*3120*/  SHF.L.U64.HI R6, R69, 0x8, RZ ;  /* 0x0000000845067819 */ /* 0x000fe200000102ff */
[----:B------:R-:W-:Y:S01]  /*3130*/  STL [R1+0x78], R9 ;  /* 0x0000780901007387 */ /* 0x000fe20000100800 */
[----:B------:R-:W-:-:S02]  /*3140*/  LOP3.LUT R4, R11, 0x10, RZ, 0x3c, !PT ;  /* 0x000000100b047812 */ /* 0x000fc400078e3cff */
[----:B------:R-:W-:Y:S02]  /*3150*/  CS2R R142, SRZ ;  /* 0x00000000008e7805 */ /* 0x000fe4000001ff00 */
[----:B------:R-:W-:Y:S01]  /*3160*/  LOP3.LUT R6, R11, 0x810, RZ, 0x3c, !PT ;  /* 0x000008100b067812 */ /* 0x000fe200078e3cff */
[----:B------:R-:W-:Y:S01]  /*3170*/  STL [R1+0x54], R7 ;  /* 0x0000540701007387 */ /* 0x000fe20000100800 */
[----:B-1----:R-:W-:Y:S02]  /*3180*/  LEA R5, R2, UR20, 0x1 ;  /* 0x0000001402057c11 */ /* 0x002fe4000f8e08ff */
[----:B------:R-:W-:Y:S02]  /*3190*/  CS2R R144, SRZ ;  /* 0x0000000000907805 */ /* 0x000fe4000001ff00 */
[----:B------:R-:W-:Y:S02]  /*31a0*/  LEA R2, R3, UR20, 0x1 ;  /* 0x0000001403027c11 */ /* 0x000fe4000f8e08ff */
[----:B------:R-:W-:-:S02]  /*31b0*/  CS2R R146, SRZ ;  /* 0x0000000000927805 */ /* 0x000fc4000001ff00 */
[C---:B------:R-:W-:Y:S01]  /*31c0*/  LOP3.LUT R8, R11.reuse, 0x18, RZ, 0x3c, !PT ;  /* 0x000000180b087812 */ /* 0x040fe200078e3cff */
[----:B------:R-:W-:Y:S01]  /*31d0*/  STL [R1+0x124], R5 ;  /* 0x0001240501007387 */ /* 0x000fe20000100800 */
[----:B------:R-:W-:Y:S02]  /*31e0*/  LEA R4, R4, UR20, 0x1 ;  /* 0x0000001404047c11 */ /* 0x000fe4000f8e08ff */
[----:B------:R-:W-:Y:S02]  /*31f0*/  CS2R R88, SRZ ;  /* 0x0000000000587805 */ /* 0x000fe4000001ff00 */
[----:B------:R-:W-:Y:S01]  /*3200*/  LEA R3, R6, UR20, 0x1 ;  /* 0x0000001406037c11 */ /* 0x000fe2000f8e08ff */
[----:B------:R1:W-:Y:S01]  /*3210*/  STL [R1+0x120], R2 ;  /* 0x0001200201007387 */ /* 0x0003e20000100800 */
[----:B------:R-:W-:Y:S02]  /*3220*/  LOP3.LUT R10, R11, 0x818, RZ, 0x3c, !PT ;  /* 0x000008180b0a7812 */ /* 0x000fe400078e3cff */
[----:B------:R-:W-:-:S02]  /*3230*/  CS2R R90, SRZ ;  /* 0x00000000005a7805 */ /* 0x000fc4000001ff00 */
[C---:B------:R-:W-:Y:S01]  /*3240*/  LOP3.LUT R12, R11.reuse, 0x20, RZ, 0x3c, !PT ;  /* 0x000000200b0c7812 */ /* 0x040fe200078e3cff */
[----:B------:R2:W-:Y:S01]  /*3250*/  STL [R1+0x11c], R4 ;  /* 0x00011c0401007387 */ /* 0x0005e20000100800 */
[C---:B------:R-:W-:Y:S02]  /*3260*/  LOP3.LUT R13, R11.reuse, 0x820, RZ, 0x3c, !PT ;  /* 0x000008200b0d7812 */ /* 0x040fe400078e3cff */
[----:B------:R-:W-:Y:S02]  /*3270*/  CS2R R92, SRZ ;  /* 0x00000000005c7805 */ /* 0x000fe4000001ff00 */
[C---:B------:R-:W-:Y:S01]  /*3280*/  LOP3.LUT R14, R11.reuse, 0x28, RZ, 0x3c, !PT ;  /* 0x000000280b0e7812 */ /* 0x040fe200078e3cff */
[----:B------:R3:W-:Y:S01]  /*3290*/  STL [R1+0x118], R3 ;  /* 0x0001180301007387 */ /* 0x0007e20000100800 */
[----:B------:R-:W-:Y:S02]  /*32a0*/  LOP3.LUT R15, R11, 0x828, RZ, 0x3c, !PT ;  /* 0x000008280b0f7812 */ /* 0x000fe400078e3cff */
[----:B------:R-:W-:-:S02]  /*32b0*/  CS2R R94, SRZ ;  /* 0x00000000005e7805 */ /* 0x000fc4000001ff00 */
[----:B-1----:R-:W-:Y:S02]  /*32c0*/  LEA R2, R8, UR20, 0x1 ;  /* 0x0000001408027c11 */ /* 0x002fe4000f8e08ff */
[----:B------:R-:W-:Y:S02]  /*32d0*/  CS2R R96, SRZ ;  /* 0x0000000000607805 */ /* 0x000fe4000001ff00 */
[C---:B------:R-:W-:Y:S02]  /*32e0*/  LOP3.LUT R16, R11.reuse, 0x30, RZ, 0x3c, !PT ;  /* 0x000000300b107812 */ /* 0x040fe400078e3cff */
[----:B------:R-:W-:Y:S02]  /*32f0*/  CS2R R98, SRZ ;  /* 0x0000000000627805 */ /* 0x000fe4000001ff00 */
[----:B--2---:R-:W-:Y:S01]  /*3300*/  LEA R4, R10, UR20, 0x1 ;  /* 0x000000140a047c11 */ /* 0x004fe2000f8e08ff */
[----:B------:R1:W-:Y:S01]  /*3310*/  STL [R1+0x114], R2 ;  /* 0x0001140201007387 */ /* 0x0003e20000100800 */
[C---:B------:R-:W-:Y:S01]  /*3320*/  LOP3.LUT R17, R11.reuse, 0x830, RZ, 0x3c, !PT ;  /* 0x000008300b117812 */ /* 0x040fe200078e3cff */
[----:B------:R-:W-:Y:S01]  /*3330*/  VIADD R10, R24, 0x238 ;  /* 0x00000238180a7836 */ /* 0x000fe20000000000 */
[----:B---3--:R-:W-:Y:S01]  /*3340*/  LEA R3, R12, UR20, 0x1 ;  /* 0x000000140c037c11 */ /* 0x008fe2000f8e08ff */
[----:B------:R2:W-:Y:S01]  /*3350*/  STL [R1+0x110], R4 ;  /* 0x0001100401007387 */ /* 0x0005e20000100800 */
[C---:B------:R-:W-:Y:S01]  /*3360*/  LOP3.LUT R18, R11.reuse, 0x38, RZ, 0x3c, !PT ;  /* 0x000000380b127812 */ /* 0x040fe200078e3cff */
[----:B------:R-:W-:Y:S01]  /*3370*/  VIADD R12, R24, 0x200 ;  /* 0x00000200180c7836 */ /* 0x000fe20000000000 */
[----:B------:R-:W-:Y:S01]  /*3380*/  LOP3.LUT R11, R11, 0x838, RZ, 0x3c, !PT ;  /* 0x000008380b0b7812 */ /* 0x000fe200078e3cff */
[----:B------:R3:W-:Y:S01]  /*3390*/  STL [R1+0x10c], R3 ;  /* 0x00010c0301007387 */ /* 0x0007e20000100800 */
[----:B------:R-:W-:-:S02]  /*33a0*/  LEA R19, R165, UR36, 0x1 ;  /* 0x00000024a5137c11 */ /* 0x000fc4000f8e08ff */
[----:B------:R-:W-:Y:S02]  /*33b0*/  CS2R R100, SRZ ;  /* 0x0000000000647805 */ /* 0x000fe4000001ff00 */
[----:B-1----:R-:W-:Y:S01]  /*33c0*/  LEA R2, R13, UR20, 0x1 ;  /* 0x000000140d027c11 */ /* 0x002fe2000f8e08ff */
[----:B------:R-:W-:Y:S01]  /*33d0*/  VIADD R13, R24, 0x230 ;  /* 0x00000230180d7836 */ /* 0x000fe20000000000 */
[----:B------:R-:W-:Y:S02]  /*33e0*/  LOP3.LUT R5, R165, 0x800, RZ, 0xfc, !PT ;  /* 0x00000800a5057812 */ /* 0x000fe400078efcff */
[----:B------:R-:W-:Y:S02]  /*33f0*/  CS2R R102, SRZ ;  /* 0x0000000000667805 */ /* 0x000fe4000001ff00 */
[----:B--2---:R-:W-:Y:S01]  /*3400*/  LEA R4, R14, UR20, 0x1 ;  /* 0x000000140e047c11 */ /* 0x004fe2000f8e08ff */
[----:B------:R1:W-:Y:S01]  /*3410*/  STL [R1+0x108], R2 ;  /* 0x0001080201007387 */ /* 0x0003e20000100800 */
[C---:B------:R-:W-:Y:S01]  /*3420*/  VIADD R14, R24.reuse, 0x228 ;  /* 0x00000228180e7836 */ /* 0x040fe20000000000 */
[----:B---3--:R-:W-:Y:S01]  /*3430*/  LEA R3, R15, UR20, 0x1 ;  /* 0x000000140f037c11 */ /* 0x008fe2000f8e08ff */
[----:B------:R-:W-:Y:S01]  /*3440*/  VIADD R15, R24, 0x220 ;  /* 0x00000220180f7836 */ /* 0x000fe20000000000 */
[----:B------:R2:W-:Y:S01]  /*3450*/  STL [R1+0x104], R4 ;  /* 0x0001040401007387 */ /* 0x0005e20000100800 */
[----:B------:R-:W-:-:S02]  /*3460*/  LOP3.LUT R6, R165, 0x810, RZ, 0x3c, !PT ;  /* 0x00000810a5067812 */ /* 0x000fc400078e3cff */
[----:B------:R-:W-:Y:S02]  /*3470*/  CS2R R104, SRZ ;  /* 0x0000000000687805 */ /* 0x000fe4000001ff00 */
[C---:B------:R-:W-:Y:S01]  /*3480*/  LOP3.LUT R7, R165.reuse, 0x820, RZ, 0x3c, !PT ;  /* 0x00000820a5077812 */ /* 0x040fe200078e3cff */
[----:B------:R3:W-:Y:S01]  /*3490*/  STL [R1+0x100], R3 ;  /* 0x0001000301007387 */ /* 0x0007e20000100800 */
[----:B------:R-:W-:Y:S02]  /*34a0*/  LOP3.LUT R8, R165, 0x830, RZ, 0x3c, !PT ;  /* 0x00000830a5087812 */ /* 0x000fe400078e3cff */
[----:B------:R-:W-:Y:S02]  /*34b0*/  CS2R R106, SRZ ;  /* 0x00000000006a7805 */ /* 0x000fe4000001ff00 */
[----:B-1----:R-:W-:Y:S01]  /*34c0*/  LEA R2, R16, UR20, 0x1 ;  /* 0x0000001410027c11 */ /* 0x002fe2000f8e08ff */
[C---:B------:R-:W-:Y:S01]  /*34d0*/  VIADD R16, R24.reuse, 0x218 ;  /* 0x0000021818107836 */ /* 0x040fe20000000000 */
[----:B------:R-:W-:-:S02]  /*34e0*/  LEA.HI R9, R24, R24, RZ, 0x1d ;  /* 0x0000001818097211 */ /* 0x000fc400078fe8ff */
[----:B------:R-:W-:Y:S02]  /*34f0*/  CS2R R108, SRZ ;  /* 0x00000000006c7805 */ /* 0x000fe4000001ff00 */
[----:B--2---:R-:W-:Y:S01]  /*3500*/  LEA R4, R17, UR20, 0x1 ;  /* 0x0000001411047c11 */ /* 0x004fe2000f8e08ff */
[----:B------:R1:W-:Y:S01]  /*3510*/  STL [R1+0xfc], R2 ;  /* 0x0000fc0201007387 */ /* 0x0003e20000100800 */
[----:B------:R-:W-:Y:S01]  /*3520*/  VIADD R17, R24, 0x210 ;  /* 0x0000021018117836 */ /* 0x000fe20000000000 */
[----:B---3--:R-:W-:Y:S01]  /*3530*/  LEA R3, R18, UR20, 0x1 ;  /* 0x0000001412037c11 */ /* 0x008fe2000f8e08ff */
[----:B------:R-:W-:Y:S01]  /*3540*/  VIADD R18, R24, 0x208 ;  /* 0x0000020818127836 */ /* 0x000fe20000000000 */
[----:B------:R2:W-:Y:S01]  /*3550*/  STL [R1+0xf8], R4 ;  /* 0x0000f80401007387 */ /* 0x0005e20000100800 */
[----:B------:R-:W-:Y:S02]  /*3560*/  CS2R R110, SRZ ;  /* 0x00000000006e7805 */ /* 0x000fe4000001ff00 */
[----:B------:R-:W-:-:S02]  /*3570*/  CS2R R112, SRZ ;  /* 0x0000000000707805 */ /* 0x000fc4000001ff00 */
[----:B------:R-:W-:Y:S01]  /*3580*/  CS2R R114, SRZ ;  /* 0x0000000000727805 */ /* 0x000fe2000001ff00 */
[----:B------:R3:W-:Y:S01]  /*3590*/  STL [R1+0xf4], R3 ;  /* 0x0000f40301007387 */ /* 0x0007e20000100800 */
[----:B------:R-:W-:Y:S02]  /*35a0*/  CS2R R116, SRZ ;  /* 0x0000000000747805 */ /* 0x000fe4000001ff00 */
[----:B-1----:R-:W-:Y:S02]  /*35b0*/  LEA R2, R11, UR20, 0x1 ;  /* 0x000000140b027c11 */ /* 0x002fe4000f8e08ff */
[----:B------:R-:W-:Y:S02]  /*35c0*/  CS2R R118, SRZ ;  /* 0x0000000000767805 */ /* 0x000fe4000001ff00 */
[----:B------:R-:W-:Y:S02]  /*35d0*/  CS2R R120, SRZ ;  /* 0x0000000000787805 */ /* 0x000fe4000001ff00 */
[----:B------:R-:W-:-:S02]  /*35e0*/  CS2R R122, SRZ ;  /* 0x00000000007a7805 */ /* 0x000fc4000001ff00 */
[C---:B--2---:R-:W-:Y:S01]  /*35f0*/  LOP3.LUT R4, R165.reuse, 0x30, RZ, 0x3c, !PT ;  /* 0x00000030a5047812 */ /* 0x044fe200078e3cff */
[----:B------:R1:W-:Y:S01]  /*3600*/  STL [R1+0xf0], R2 ;  /* 0x0000f00201007387 */ /* 0x0003e20000100800 */
[----:B------:R-:W-:Y:S02]  /*3610*/  CS2R R124, SRZ ;  /* 0x00000000007c7805 */ /* 0x000fe4000001ff00 */
[----:B------:R-:W-:Y:S02]  /*3620*/  CS2R R126, SRZ ;  /* 0x00000000007e7805 */ /* 0x000fe4000001ff00 */
[----:B---3--:R-:W-:Y:S01]  /*3630*/  LOP3.LUT R3, R165, 0x20, RZ, 0x3c, !PT ;  /* 0x00000020a5037812 */ /* 0x008fe200078e3cff */
[----:B------:R-:W-:Y:S01]  /*3640*/  STL [R1+0x164], R18 ;  /* 0x0001641201007387 */ /* 0x000fe20000100800 */
[----:B------:R-:W-:Y:S02]  /*3650*/  LEA R4, R4, UR36, 0x1 ;  /* 0x0000002404047c11 */ /* 0x000fe4000f8e08ff */
[----:B------:R-:W-:-:S02]  /*3660*/  CS2R R128, SRZ ;  /* 0x0000000000807805 */ /* 0x000fc4000001ff00 */
[----:B------:R-:W-:Y:S01]  /*3670*/  CS2R R130, SRZ ;  /* 0x0000000000827805 */ /* 0x000fe2000001ff00 */
[----:B------:R-:W-:Y:S01]  /*3680*/  STL [R1+0x160], R17 ;  /* 0x0001601101007387 */ /* 0x000fe20000100800 */
[----:B------:R-:W-:Y:S02]  /*3690*/  CS2R R132, SRZ ;  /* 0x0000000000847805 */ /* 0x000fe4000001ff00 */
[----:B-1----:R-:W-:Y:S02]  /*36a0*/  LOP3.LUT R2, R165, 0x10, RZ, 0x3c, !PT ;  /* 0x00000010a5027812 */ /* 0x002fe400078e3cff */
[----:B------:R-:W-:Y:S01]  /*36b0*/  CS2R R134, SRZ ;  /* 0x0000000000867805 */ /* 0x000fe2000001ff00 */
[----:B------:R-:W-:Y:S01]  /*36c0*/  STL [R1+0x15c], R16 ;  /* 0x00015c1001007387 */ /* 0x000fe20000100800 */
[----:B------:R-:W-:Y:S02]  /*36d0*/  CS2R R136, SRZ ;  /* 0x0000000000887805 */ /* 0x000fe4000001ff00 */
[----:B------:R-:W-:-:S02]  /*36e0*/  LEA R11, R2, UR36, 0x1 ;  /* 0x00000024020b7c11 */ /* 0x000fc4000f8e08ff */
[----:B------:R-:W-:Y:S01]  /*36f0*/  CS2R R138, SRZ ;  /* 0x00000000008a7805 */ /* 0x000fe2000001ff00 */
[----:B------:R-:W-:Y:S01]  /*3700*/  STL [R1+0x158], R15 ;  /* 0x0001580f01007387 */ /* 0x000fe20000100800 */
[----:B------:R-:W-:Y:S02]  /*3710*/  LEA R2, R3, UR36, 0x1 ;  /* 0x0000002403027c11 */ /* 0x000fe4000f8e08ff */
[----:B------:R-:W-:Y:S02]  /*3720*/  CS2R R80, SRZ ;  /* 0x0000000000507805 */ /* 0x000fe4000001ff00 */
[----:B------:R-:W-:Y:S01]  /*3730*/  LEA R3, R6, UR36, 0x1 ;  /* 0x0000002406037c11 */ /* 0x000fe2000f8e08ff */
[----:B------:R-:W-:Y:S01]  /*3740*/  STL [R1+0x154], R14 ;  /* 0x0001540e01007387 */ /* 0x000fe20000100800 */
[----:B------:R-:W-:Y:S02]  /*3750*/  SHF.R.U32.HI R6, RZ, 0x3, R16 ;  /* 0x00000003ff067819 */ /* 0x000fe40000011610 */
[----:B------:R-:W-:-:S02]  /*3760*/  CS2R R82, SRZ ;  /* 0x0000000000527805 */ /* 0x000fc4000001ff00 */
[----:B------:R-:W-:Y:S01]  /*3770*/  CS2R R84, SRZ ;  /* 0x0000000000547805 */ /* 0x000fe2000001ff00 */
[----:B------:R-:W-:Y:S01]  /*3780*/  STL [R1+0x150], R13 ;  /* 0x0001500d01007387 */ /* 0x000fe20000100800 */
[----:B------:R-:W-:Y:S02]  /*3790*/  LOP3.LUT R6, R6, 0xf8, RZ, 0xc0, !PT ;  /* 0x000000f806067812 */ /* 0x000fe400078ec0ff */
[----:B------:R-:W-:Y:S02]  /*37a0*/  CS2R R86, SRZ ;  /* 0x0000000000567805 */ /* 0x000fe4000001ff00 */
[----:B------:R-:W-:Y:S01]  /*37b0*/  CS2R R32, SRZ ;  /* 0x0000000000207805 */ /* 0x000fe2000001ff00 */
[----:B------:R1:W-:Y:S01]  /*37c0*/  STL [R1+0x14c], R10 ;  /* 0x00014c0a01007387 */ /* 0x0003e20000100800 */
[----:B------:R-:W-:Y:S01]  /*37d0*/  CS2R R34, SRZ ;  /* 0x0000000000227805 */ /* 0x000fe2000001ff00 */
[----:B------:R-:W-:Y:S01]  /*37e0*/  IMAD.IADD R6, R24, 0x1, R6 ;  /* 0x0000000118067824 */ /* 0x000fe200078e0206 */
[----:B------:R-:W-:Y:S01]  /*37f0*/  CS2R R28, SRZ ;  /* 0x00000000001c7805 */ /* 0x000fe2000001ff00 */
[----:B------:R-:W-:Y:S01]  /*3800*/  STL [R1+0x144], R19 ;  /* 0x0001441301007387 */ /* 0x000fe20000100800 */
[----:B------:R-:W-:-:S02]  /*3810*/  CS2R R30, SRZ ;  /* 0x00000000001e7805 */ /* 0x000fc4000001ff00 */
[----:B------:R-:W-:Y:S02]  /*3820*/  CS2R R148, SRZ ;  /* 0x0000000000947805 */ /* 0x000fe4000001ff00 */
[----:B------:R-:W-:Y:S01]  /*3830*/  CS2R R150, SRZ ;  /* 0x0000000000967805 */ /* 0x000fe2000001ff00 */
[----:B------:R-:W-:Y:S01]  /*3840*/  STL [R1+0x168], R12 ;  /* 0x0001680c01007387 */ /* 0x000fe20000100800 */
[----:B------:R-:W-:Y:S02]  /*3850*/  CS2R R40, SRZ ;  /* 0x0000000000287805 */ /* 0x000fe4000001ff00 */
[----:B-1----:R-:W-:Y:S02]  /*3860*/  SHF.R.U32.HI R10, RZ, 0x3, R10 ;  /* 0x00000003ff0a7819 */ /* 0x002fe4000001160a */
[----:B------:R-:W-:Y:S01]  /*3870*/  CS2R R42, SRZ ;  /* 0x00000000002a7805 */ /* 0x000fe2000001ff00 */
[----:B------:R-:W-:Y:S01]  /*3880*/  STL [R1+0x140], R11 ;  /* 0x0001400b01007387 */ /* 0x000fe20000100800 */
[----:B------:R-:W-:-:S02]  /*3890*/  CS2R R44, SRZ ;  /* 0x00000000002c7805 */ /* 0x000fc4000001ff00 */
[----:B------:R-:W-:Y:S02]  /*38a0*/  LOP3.LUT R10, R10, 0xf8, RZ, 0xc0, !PT ;  /* 0x000000f80a0a7812 */ /* 0x000fe400078ec0ff */
[----:B------:R-:W-:Y:S01]  /*38b0*/  CS2R R46, SRZ ;  /* 0x00000000002e7805 */ /* 0x000fe2000001ff00 */
[----:B------:R1:W-:Y:S01]  /*38c0*/  STL [R1+0x13c], R2 ;  /* 0x00013c0201007387 */ /* 0x0003e20000100800 */
[----:B------:R-:W-:Y:S02]  /*38d0*/  CS2R R36, SRZ ;  /* 0x0000000000247805 */ /* 0x000fe4000001ff00 */
[----:B------:R-:W-:Y:S01]  /*38e0*/  CS2R R38, SRZ ;  /* 0x0000000000267805 */ /* 0x000fe2000001ff00 */
[----:B------:R-:W-:Y:S01]  /*38f0*/  IMAD.IADD R10, R24, 0x1, R10 ;  /* 0x00000001180a7824 */ /* 0x000fe200078e020a */
[----:B------:R2:W-:Y:S01]  /*3900*/  STL [R1+0x138], R4 ;  /* 0x0001380401007387 */ /* 0x0005e20000100800 */
[----:B------:R-:W-:Y:S02]  /*3910*/  CS2R R48, SRZ ;  /* 0x0000000000307805 */ /* 0x000fe4000001ff00 */
[----:B------:R-:W-:-:S02]  /*3920*/  CS2R R50, SRZ ;  /* 0x0000000000327805 */ /* 0x000fc4000001ff00 */
[----:B------:R-:W-:Y:S02]  /*3930*/  CS2R R52, SRZ ;  /* 0x0000000000347805 */ /* 0x000fe4000001ff00 */
[----:B------:R-:W-:Y:S02]  /*3940*/  CS2R R54, SRZ ;  /* 0x0000000000367805 */ /* 0x000fe4000001ff00 */
[----:B------:R-:W-:Y:S02]  /*3950*/  CS2R R64, SRZ ;  /* 0x0000000000407805 */ /* 0x000fe4000001ff00 */
[----:B-1----:R-:W-:Y:S02]  /*3960*/  LEA R2, R5, UR36, 0x1 ;  /* 0x0000002405027c11 */ /* 0x002fe4000f8e08ff */
[----:B------:R-:W-:Y:S02]  /*3970*/  CS2R R66, SRZ ;  /* 0x0000000000427805 */ /* 0x000fe4000001ff00 */
[----:B------:R-:W-:-:S02]  /*3980*/  SHF.R.U32.HI R5, RZ, 0x3, R17 ;  /* 0x00000003ff057819 */ /* 0x000fc40000011611 */
[----:B------:R-:W-:Y:S02]  /*3990*/  CS2R R60, SRZ ;  /* 0x00000000003c7805 */ /* 0x000fe4000001ff00 */
[----:B--2---:R-:W-:Y:S01]  /*39a0*/  LEA R4, R7, UR36, 0x1 ;  /* 0x0000002407047c11 */ /* 0x004fe2000f8e08ff */
[----:B------:R1:W-:Y:S01]  /*39b0*/  STL [R1+0x134], R2 ;  /* 0x0001340201007387 */ /* 0x0003e20000100800 */
[----:B------:R-:W-:Y:S02]  /*39c0*/  SHF.R.U32.HI R7, RZ, 0x3, R15 ;  /* 0x00000003ff077819 */ /* 0x000fe4000001160f */
[----:B------:R-:W-:Y:S02]  /*39d0*/  CS2R R62, SRZ ;  /* 0x00000000003e7805 */ /* 0x000fe4000001ff00 */
[----:B------:R-:W-:Y:S01]  /*39e0*/  LOP3.LUT R5, R5, 0xf8, RZ, 0xc0, !PT ;  /* 0x000000f805057812 */ /* 0x000fe200078ec0ff */
[----:B------:R2:W-:Y:S01]  /*39f0*/  STL [R1+0x130], R3 ;  /* 0x0001300301007387 */ /* 0x0005e20000100800 */
[----:B------:R-:W-:-:S02]  /*3a00*/  LOP3.LUT R7, R7, 0xf8, RZ, 0xc0, !PT ;  /* 0x000000f807077812 */ /* 0x000fc400078ec0ff */
[----:B------:R-:W-:Y:S02]  /*3a10*/  CS2R R56, SRZ ;  /* 0x0000000000387805 */ /* 0x000fe4000001ff00 */
[----:B------:R-:W-:Y:S01]  /*3a20*/  CS2R R58, SRZ ;  /* 0x00000000003a7805 */ /* 0x000fe2000001ff00 */
[----:B------:R3:W-:Y:S01]  /*3a30*/  STL [R1+0x12c], R4 ;  /* 0x00012c0401007387 */ /* 0x0007e20000100800 */
[----:B------:R-:W-:Y:S01]  /*3a40*/  IMAD.IADD R5, R24, 0x1, R5 ;  /* 0x0000000118057824 */ /* 0x000fe200078e0205 */
[----:B-1----:R-:W-:Y:S01]  /*3a50*/  LEA R2, R8, UR36, 0x1 ;  /* 0x0000002408027c11 */ /* 0x002fe2000f8e08ff */
[----:B------:R-:W-:Y:S01]  /*3a60*/  IMAD.IADD R7, R24, 0x1, R7 ;  /* 0x0000000118077824 */ /* 0x000fe200078e0207 */
[----:B------:R-:W-:Y:S02]  /*3a70*/  SHF.R.U32.HI R8, RZ, 0x3, R14 ;  /* 0x00000003ff087819 */ /* 0x000fe4000001160e */
[----:B------:R-:W-:Y:S02]  /*3a80*/  CS2R R72, SRZ ;  /* 0x0000000000487805 */ /* 0x000fe4000001ff00 */
[----:B--2---:R-:W-:Y:S01]  /*3a90*/  LEA R3, R9, UR20, 0x1 ;  /* 0x0000001409037c11 */ /* 0x004fe2000f8e08ff */
[----:B------:R1:W-:Y:S01]  /*3aa0*/  STL [R1+0x128], R2 ;  /* 0x0001280201007387 */ /* 0x0003e20000100800 */
[----:B------:R-:W-:-:S02]  /*3ab0*/  SHF.R.U32.HI R9, RZ, 0x3, R13 ;  /* 0x00000003ff097819 */ /* 0x000fc4000001160d */
[----:B------:R-:W-:Y:S02]  /*3ac0*/  CS2R R74, SRZ ;  /* 0x00000000004a7805 */ /* 0x000fe4000001ff00 */
[----:B---3--:R-:W-:Y:S02]  /*3ad0*/  SHF.R.U32.HI R4, RZ, 0x3, R18 ;  /* 0x00000003ff047819 */ /* 0x008fe40000011612 */
[----:B------:R-:W-:Y:S02]  /*3ae0*/  CS2R R76, SRZ ;  /* 0x00000000004c7805 */ /* 0x000fe4000001ff00 */
[----:B------:R-:W-:Y:S02]  /*3af0*/  LOP3.LUT R8, R8, 0xf8, RZ, 0xc0, !PT ;  /* 0x000000f808087812 */ /* 0x000fe400078ec0ff */
[----:B------:R-:W-:Y:S02]  /*3b00*/  CS2R R78, SRZ ;  /* 0x00000000004e7805 */ /* 0x000fe4000001ff00 */
[----:B------:R-:W-:-:S02]  /*3b10*/  LOP3.LUT R4, R4, 0xf8, RZ, 0xc0, !PT ;  /* 0x000000f804047812 */ /* 0x000fc400078ec0ff */
[----:B------:R-:W-:Y:S02]  /*3b20*/  CS2R R68, SRZ ;  /* 0x0000000000447805 */ /* 0x000fe4000001ff00 */
[----:B------:R-:W-:Y:S01]  /*3b30*/  LOP3.LUT R9, R9, 0xf8, RZ, 0xc0, !PT ;  /* 0x000000f809097812 */ /* 0x000fe200078ec0ff */
[----:B------:R-:W-:Y:S01]  /*3b40*/  IMAD.IADD R8, R24, 0x1, R8 ;  /* 0x0000000118087824 */ /* 0x000fe200078e0208 */
[----:B-1----:R-:W-:Y:S01]  /*3b50*/  LEA.HI R2, R12, R24, RZ, 0x1d ;  /* 0x000000180c027211 */ /* 0x002fe200078fe8ff */
[C---:B------:R-:W-:Y:S01]  /*3b60*/  IMAD.IADD R4, R24.reuse, 0x1, R4 ;  /* 0x0000000118047824 */ /* 0x040fe200078e0204 */
[----:B------:R-:W-:Y:S01]  /*3b70*/  LEA R5, R5, UR20, 0x1 ;  /* 0x0000001405057c11 */ /* 0x000fe2000f8e08ff */
[----:B------:R-:W-:Y:S01]  /*3b80*/  IMAD.IADD R9, R24, 0x1, R9 ;  /* 0x0000000118097824 */ /* 0x000fe200078e0209 */
[----:B------:R-:W-:Y:S02]  /*3b90*/  LEA R2, R2, UR20, 0x1 ;  /* 0x0000001402027c11 */ /* 0x000fe4000f8e08ff */
[----:B------:R-:W-:Y:S01]  /*3ba0*/  CS2R R70, SRZ ;  /* 0x0000000000467805 */ /* 0x000fe2000001ff00 */
[----:B------:R-:W-:Y:S01]  /*3bb0*/  ULDC.64 UR18, c[0x0][0x238] ;  /* 0x00008e0000127ab9 */ /* 0x000fe20000000a00 */
[----:B------:R-:W-:Y:S01]  /*3bc0*/  ULDC.64 UR16, c[0x0][0x228] ;  /* 0x00008a0000107ab9 */ /* 0x000fe20000000a00 */
[----:B------:R-:W-:Y:S01]  /*3bd0*/  UMOV UR24, 0x1 ;  /* 0x0000000100187882 */ /* 0x000fe20000000000 */
[----:B------:R1:W-:Y:S01]  /*3be0*/  STL [R1+0xa4], R2 ;  /* 0x0000a40201007387 */ /* 0x0003e20000100800 */
[----:B------:R-:W-:Y:S01]  /*3bf0*/  UMOV UR23, 0xffffffff ;  /* 0xffffffff00177882 */ /* 0x000fe20000000000 */
[----:B------:R-:W-:Y:S01]  /*3c00*/  UMOV UR5, URZ ;  /* 0x0000003f00057c82 */ /* 0x000fe20008000000 */
[----:B------:R-:W-:Y:S01]  /*3c10*/  UMOV UR4, URZ ;  /* 0x0000003f00047c82 */ /* 0x000fe20008000000 */
[----:B------:R-:W-:Y:S01]  /*3c20*/  UMOV UR34, 0x40 ;  /* 0x0000004000227882 */ /* 0x000fe20000000000 */
[----:B------:R-:W-:-:S02]  /*3c30*/  UIMAD.WIDE UR16, UR25, 0x2, UR16 ;  /* 0x00000002191078a5 */ /* 0x000fc4000f8e0210 */
[----:B------:R-:W-:Y:S01]  /*3c40*/  UIMAD.WIDE UR18, UR27, 0x2, UR18 ;  /* 0x000000021b1278a5 */ /* 0x000fe2000f8e0212 */
[----:B------:R-:W-:Y:S01]  /*3c50*/  UMOV UR6, URZ ;  /* 0x0000003f00067c82 */ /* 0x000fe20008000000 */
[----:B-1----:R-:W-:Y:S01]  /*3c60*/  LEA R2, R4, UR20, 0x1 ;  /* 0x0000001404027c11 */ /* 0x002fe2000f8e08ff */
[----:B------:R-:W-:Y:S01]  /*3c70*/  ULDC UR35, c[0x0][0x248] ;  /* 0x0000920000237ab9 */ /* 0x000fe20000000800 */
[----:B------:R-:W-:-:S03]  /*3c80*/  LEA R4, R6, UR20, 0x1 ;  /* 0x0000001406047c11 */ /* 0x000fc6000f8e08ff */
[----:B------:R1:W-:Y:S04]  /*3c90*/  STL [R1+0xa0], R2 ;  /* 0x0000a00201007387 */ /* 0x0003e80000100800 */
[----:B------:R2:W-:Y:S04]  /*3ca0*/  STL [R1+0x9c], R5 ;  /* 0x00009c0501007387 */ /* 0x0005e80000100800 */
[----:B------:R3:W-:Y:S01]  /*3cb0*/  STL [R1+0x98], R4 ;  /* 0x0000980401007387 */ /* 0x0007e20000100800 */
[----:B-1----:R-:W-:Y:S02]  /*3cc0*/  LEA R2, R7, UR20, 0x1 ;  /* 0x0000001407027c11 */ /* 0x002fe4000f8e08ff */
[----:B--2---:R-:W-:-:S03]  /*3cd0*/  LEA R5, R8, UR20, 0x1 ;  /* 0x0000001408057c11 */ /* 0x004fc6000f8e08ff */
[----:B------:R1:W-:Y:S01]  /*3ce0*/  STL [R1+0x94], R2 ;  /* 0x0000940201007387 */ /* 0x0003e20000100800 */
[----:B---3--:R-:W-:-:S03]  /*3cf0*/  LEA R4, R9, UR20, 0x1 ;  /* 0x0000001409047c11 */ /* 0x008fc6000f8e08ff */
[----:B------:R2:W-:Y:S04]  /*3d00*/  STL [R1+0x90], R5 ;  /* 0x0000900501007387 */ /* 0x0005e80000100800 */
[----:B------:R2:W-:Y:S01]  /*3d10*/  STL [R1+0x8c], R4 ;  /* 0x00008c0401007387 */ /* 0x0005e20000100800 */
[----:B-1----:R-:W-:-:S05]  /*3d20*/  LEA R2, R10, UR20, 0x1 ;  /* 0x000000140a027c11 */ /* 0x002fca000f8e08ff */
[----:B------:R2:W-:Y:S02]  /*3d30*/  STL [R1+0x88], R2 ;  /* 0x0000880201007387 */ /* 0x0005e40000100800 */
.L_x_2:
[----:B--2---:R-:W1:Y:S01]  /*3d40*/  S2R R5, SR_TID.X ;  /* 0x0000000000057919 */ /* 0x004e620000002100 */
[----:B------:R-:W-:Y:S01]  /*3d50*/  UIMAD.WIDE UR26, UR6, 0x2, UR18 ;  /* 0x00000002061a78a5 */ /* 0x000fe2000f8e0212 */
[C---:B------:R-:W-:Y:S01]  /*3d60*/  IMAD.SHL.U32 R194, R251.reuse, 0x2, RZ ;  /* 0x00000002fbc27824 */ /* 0x040fe200078e00ff */
[----:B------:R-:W-:Y:S01]  /*3d70*/  LOP3.LUT R2, R2, 0xffffffdf, RZ, 0xc0, !PT ;  /* 0xffffffdf02027812 */ /* 0x000fe200078ec0ff */
[----:B------:R-:W2:Y:S01]  /*3d80*/  S2R R166, SR_TID.X ;  /* 0x0000000000a67919 */ /* 0x000ea20000002100 */
[----:B------:R-:W-:Y:S01]  /*3d90*/  IMAD.U32 R24, RZ, RZ, UR32 ;  /* 0x00000020ff187e24 */ /* 0x000fe2000f8e00ff */
[----:B------:R-:W3:Y:S01]  /*3da0*/  S2R R7, SR_TID.X ;  /* 0x0000000000077919 */ /* 0x000ee20000002100 */
[----:B------:R-:W4:Y:S03]  /*3db0*/  S2R R11, SR_TID.X ;  /* 0x00000000000b7919 */ /* 0x000f260000002100 */
[----:B------:R-:W-:Y:S01]  /*3dc0*/  SHF.L.U64.HI R24, R251, 0x1, R24 ;  /* 0x00000001fb187819 */ /* 0x000fe20000010218 */
[----:B------:R-:W3:Y:S01]  /*3dd0*/  S2R R16, SR_TID.X ;  /* 0x0000000000107919 */ /* 0x000ee20000002100 */
[----:B------:R-:W-:Y:S01]  /*3de0*/  STL [R1+0x238], R251 ;  /* 0x000238fb01007387 */ /* 0x000fe20000100800 */
[----:B------:R-:W-:-:S02]  /*3df0*/  F2FP.BF16.F32.PACK_AB R172, R33, R32 ;  /* 0x0000002021ac723e */ /* 0x000fc400000010ff */
[----:B------:R-:W-:Y:S02]  /*3e00*/  F2FP.BF16.F32.PACK_AB R173, R35, R34 ;  /* 0x0000002223ad723e */ /* 0x000fe400000010ff */
[----:B------:R-:W-:Y:S02]  /*3e10*/  F2FP.BF16.F32.PACK_AB R174, R29, R28 ;  /* 0x0000001c1dae723e */ /* 0x000fe400000010ff */
[----:B------:R-:W-:Y:S01]  /*3e20*/  F2FP.BF16.F32.PACK_AB R175, R31, R30 ;  /* 0x0000001e1faf723e */ /* 0x000fe200000010ff */
[----:B------:R-:W4:Y:S01]  /*3e30*/  S2R R196, SR_TID.X ;  /* 0x0000000000c47919 */ /* 0x000f220000002100 */
[----:B------:R-:W-:Y:S02]  /*3e40*/  F2FP.BF16.F32.PACK_AB R176, R149, R148 ;  /* 0x0000009495b0723e */ /* 0x000fe400000010ff */
[----:B------:R-:W-:Y:S02]  /*3e50*/  F2FP.BF16.F32.PACK_AB R177, R151, R150 ;  /* 0x0000009697b1723e */ /* 0x000fe400000010ff */
[----:B-1----:R-:W-:-:S02]  /*3e60*/  SHF.R.U32.HI R5, RZ, 0x3, R5 ;  /* 0x00000003ff057819 */ /* 0x002fc40000011605 */
[----:B------:R-:W-:Y:S02]  /*3e70*/  F2FP.BF16.F32.PACK_AB R178, R41, R40 ;  /* 0x0000002829b2723e */ /* 0x000fe400000010ff */
[----:B------:R-:W-:Y:S02]  /*3e80*/  SGXT.U32 R5, R5, 0x3 ;  /* 0x000000030505781a */ /* 0x000fe40000000000 */
[----:B--2---:R-:W-:Y:S02]  /*3e90*/  SHF.R.U32.HI R169, RZ, 0x3, R166 ;  /* 0x00000003ffa97819 */ /* 0x004fe400000116a6 */
[----:B------:R-:W-:Y:S02]  /*3ea0*/  LOP3.LUT R8, R5, 0x8, RZ, 0xfc, !PT ;  /* 0x0000000805087812 */ /* 0x000fe400078efcff */
[----:B------:R-:W-:Y:S02]  /*3eb0*/  SGXT.U32 R169, R169, 0x3 ;  /* 0x00000003a9a9781a */ /* 0x000fe40000000000 */
[----:B------:R-:W-:-:S02]  /*3ec0*/  LOP3.LUT R8, R8, 0x40, RZ, 0xfc, !PT ;  /* 0x0000004008087812 */ /* 0x000fc400078efcff */
[----:B------:R-:W-:Y:S02]  /*3ed0*/  LOP3.LUT R167, R169, 0x8, RZ, 0xfc, !PT ;  /* 0x00000008a9a77812 */ /* 0x000fe400078efcff */
[----:B---3--:R-:W-:Y:S01]  /*3ee0*/  SHF.R.U32.HI R6, RZ, 0x3, R7 ;  /* 0x00000003ff067819 */ /* 0x008fe20000011607 */
[----:B------:R-:W-:Y:S01]  /*3ef0*/  IMAD.SHL.U32 R8, R8, 0x100, RZ ;  /* 0x0000010008087824 */ /* 0x000fe200078e00ff */
[----:B------:R-:W-:Y:S02]  /*3f00*/  LOP3.LUT R4, R167, 0x40, RZ, 0xfc, !PT ;  /* 0x00000040a7047812 */ /* 0x000fe400078efcff */
[----:B------:R-:W-:Y:S02]  /*3f10*/  SGXT.U32 R6, R6, 0x3 ;  /* 0x000000030606781a */ /* 0x000fe40000000000 */
[----:B------:R-:W-:Y:S02]  /*3f20*/  SHF.L.U64.HI R5, R4, 0x8, RZ ;  /* 0x0000000804057819 */ /* 0x000fe400000102ff */
[----:B------:R-:W-:-:S02]  /*3f30*/  IADD3 R4, P1, P5, R194, UR26, R8 ;  /* 0x0000001ac2047c10 */ /* 0x000fc4000fd3e008 */
[----:B------:R-:W-:Y:S02]  /*3f40*/  SHF.R.U32.HI R8, RZ, 0x3, R7 ;  /* 0x00000003ff087819 */ /* 0x000fe40000011607 */
[C---:B------:R-:W-:Y:S02]  /*3f50*/  LOP3.LUT R9, R6.reuse, 0x10, RZ, 0xfc, !PT ;  /* 0x0000001006097812 */ /* 0x040fe400078efcff */
[----:B------:R-:W-:Y:S02]  /*3f60*/  LOP3.LUT R6, R6, 0x10, RZ, 0xfc, !PT ;  /* 0x0000001006067812 */ /* 0x000fe400078efcff */
[----:B------:R-:W-:Y:S02]  /*3f70*/  SGXT.U32 R8, R8, 0x3 ;  /* 0x000000030808781a */ /* 0x000fe40000000000 */
[----:B------:R-:W-:Y:S02]  /*3f80*/  LOP3.LUT R6, R6, 0x40, RZ, 0xfc, !PT ;  /* 0x0000004006067812 */ /* 0x000fe400078efcff */
[----:B------:R-:W-:-:S02]  /*3f90*/  LOP3.LUT R12, R8, 0x18, RZ, 0xfc, !PT ;  /* 0x00000018080c7812 */ /* 0x000fc400078efcff */
[----:B------:R-:W-:Y:S01]  /*3fa0*/  LOP3.LUT R8, R8, 0x18, RZ, 0xfc, !PT ;  /* 0x0000001808087812 */ /* 0x000fe200078efcff */
[----:B------:R-:W-:Y:S01]  /*3fb0*/  IMAD.SHL.U32 R6, R6, 0x100, RZ ;  /* 0x0000010006067824 */ /* 0x000fe200078e00ff */
[----:B------:R-:W-:Y:S02]  /*3fc0*/  LOP3.LUT R9, R9, 0x40, RZ, 0xfc, !PT ;  /* 0x0000004009097812 */ /* 0x000fe400078efcff */
[----:B------:R-:W-:Y:S02]  /*3fd0*/  LOP3.LUT R8, R8, 0x40, RZ, 0xfc, !PT ;  /* 0x0000004008087812 */ /* 0x000fe400078efcff */
[----:B------:R-:W-:Y:S02]  /*3fe0*/  IADD3.X R5, R24, UR27, R5, P1, P5 ;  /* 0x0000001b18057c10 */ /* 0x000fe40008fea405 */
[----:B------:R-:W-:Y:S01]  /*3ff0*/  SHF.L.U64.HI R9, R9, 0x8, RZ ;  /* 0x0000000809097819 */ /* 0x000fe200000102ff */
[----:B------:R-:W-:Y:S01]  /*4000*/  IMAD.SHL.U32 R8, R8, 0x100, RZ ;  /* 0x0000010008087824 */ /* 0x000fe200078e00ff */
[----:B------:R-:W-:-:S02]  /*4010*/  IADD3 R6, P1, P5, R194, UR26, R6 ;  /* 0x0000001ac2067c10 */ /* 0x000fc4000fd3e006 */
[----:B------:R-:W-:Y:S02]  /*4020*/  LOP3.LUT R12, R12, 0x40, RZ, 0xfc, !PT ;  /* 0x000000400c0c7812 */ /* 0x000fe400078efcff */
[----:B----4-:R-:W-:Y:S02]  /*4030*/  SHF.R.U32.HI R10, RZ, 0x3, R11 ;  /* 0x00000003ff0a7819 */ /* 0x010fe4000001160b */
[----:B------:R-:W-:Y:S02]  /*4040*/  IADD3.X R7, R24, UR27, R9, P1, P5 ;  /* 0x0000001b18077c10 */ /* 0x000fe40008fea409 */
[----:B------:R-:W-:Y:S02]  /*4050*/  SHF.L.U64.HI R12, R12, 0x8, RZ ;  /* 0x000000080c0c7819 */ /* 0x000fe400000102ff */
[----:B------:R-:W-:Y:S02]  /*4060*/  IADD3 R8, P1, P5, R194, UR26, R8 ;  /* 0x0000001ac2087c10 */ /* 0x000fe4000fd3e008 */
[----:B------:R-:W-:-:S02]  /*4070*/  SGXT.U32 R10, R10, 0x3 ;  /* 0x000000030a0a781a */ /* 0x000fc40000000000 */
[----:B------:R-:W-:Y:S02]  /*4080*/  IADD3.X R9, R24, UR27, R12, P1, P5 ;  /* 0x0000001b18097c10 */ /* 0x000fe40008fea40c */
[C---:B------:R-:W-:Y:S02]  /*4090*/  LOP3.LUT R12, R10.reuse, 0x28, RZ, 0xfc, !PT ;  /* 0x000000280a0c7812 */ /* 0x040fe400078efcff */
[C---:B------:R-:W-:Y:S02]  /*40a0*/  LOP3.LUT R13, R10.reuse, 0x20, RZ, 0xfc, !PT ;  /* 0x000000200a0d7812 */ /* 0x040fe400078efcff */
[----:B------:R-:W-:Y:S02]  /*40b0*/  LOP3.LUT R10, R10, 0x20, RZ, 0xfc, !PT ;  /* 0x000000200a0a7812 */ /* 0x000fe400078efcff */
[----:B------:R-:W-:Y:S02]  /*40c0*/  SHF.R.U32.HI R15, RZ, 0x3, R11 ;  /* 0x00000003ff0f7819 */ /* 0x000fe4000001160b */
[----:B------:R-:W-:-:S02]  /*40d0*/  LOP3.LUT R10, R10, 0x40, RZ, 0xfc, !PT ;  /* 0x000000400a0a7812 */ /* 0x000fc400078efcff */
[----:B------:R-:W-:Y:S02]  /*40e0*/  SGXT.U32 R15, R15, 0x3 ;  /* 0x000000030f0f781a */ /* 0x000fe40000000000 */
[----:B------:R-:W-:Y:S01]  /*40f0*/  SHF.R.U32.HI R17, RZ, 0x3, R16 ;  /* 0x00000003ff117819 */ /* 0x000fe20000011610 */
[----:B------:R-:W-:Y:S01]  /*4100*/  IMAD.SHL.U32 R10, R10, 0x100, RZ ;  /* 0x000001000a0a7824 */ /* 0x000fe200078e00ff */
[----:B------:R-:W-:Y:S02]  /*4110*/  LOP3.LUT R12, R12, 0x40, RZ, 0xfc, !PT ;  /* 0x000000400c0c7812 */ /* 0x000fe400078efcff */
[----:B------:R-:W-:Y:S02]  /*4120*/  LOP3.LUT R13, R13, 0x40, RZ, 0xfc, !PT ;  /* 0x000000400d0d7812 */ /* 0x000fe400078efcff */
[C---:B------:R-:W-:Y:S01]  /*4130*/  LOP3.LUT R14, R15.reuse, 0x30, RZ, 0xfc, !PT ;  /* 0x000000300f0e7812 */ /* 0x040fe200078efcff */
[----:B------:R-:W-:Y:S01]  /*4140*/  IMAD.SHL.U32 R12, R12, 0x100, RZ ;  /* 0x000001000c0c7824 */ /* 0x000fe200078e00ff */
[----:B------:R-:W-:-:S02]  /*4150*/  LOP3.LUT R15, R15, 0x28, RZ, 0xfc, !PT ;  /* 0x000000280f0f7812 */ /* 0x000fc400078efcff */
[----:B------:R-:W-:Y:S02]  /*4160*/  SGXT.U32 R17, R17, 0x3 ;  /* 0x000000031111781a */ /* 0x000fe40000000000 */
[----:B------:R-:W-:Y:S02]  /*4170*/  SHF.L.U64.HI R13, R13, 0x8, RZ ;  /* 0x000000080d0d7819 */ /* 0x000fe400000102ff */
[----:B------:R-:W-:Y:S02]  /*4180*/  IADD3 R10, P1, P5, R194, UR26, R10 ;  /* 0x0000001ac20a7c10 */ /* 0x000fe4000fd3e00a */
[----:B------:R-:W-:Y:S02]  /*4190*/  LOP3.LUT R14, R14, 0x40, RZ, 0xfc, !PT ;  /* 0x000000400e0e7812 */ /* 0x000fe400078efcff */
[----:B------:R-:W-:Y:S02]  /*41a0*/  LOP3.LUT R15, R15, 0x40, RZ, 0xfc, !PT ;  /* 0x000000400f0f7812 */ /* 0x000fe400078efcff */
[C---:B------:R-:W-:Y:S01]  /*41b0*/  LOP3.LUT R18, R17.reuse, 0x38, RZ, 0xfc, !PT ;  /* 0x0000003811127812 */ /* 0x040fe200078efcff */
[----:B------:R-:W-:Y:S01]  /*41c0*/  IMAD.SHL.U32 R14, R14, 0x100, RZ ;  /* 0x000001000e0e7824 */ /* 0x000fe200078e00ff */
[----:B------:R-:W-:-:S02]  /*41d0*/  LOP3.LUT R16, R17, 0x38, RZ, 0xfc, !PT ;  /* 0x0000003811107812 */ /* 0x000fc400078efcff */
[----:B------:R-:W-:Y:S02]  /*41e0*/  SHF.R.U32.HI R168, RZ, 0x3, R166 ;  /* 0x00000003ffa87819 */ /* 0x000fe400000116a6 */
[----:B------:R-:W-:Y:S02]  /*41f0*/  LOP3.LUT R17, R17, 0x30, RZ, 0xfc, !PT ;  /* 0x0000003011117812 */ /* 0x000fe400078efcff */
[----:B------:R-:W-:Y:S02]  /*4200*/  IADD3.X R11, R24, UR27, R13, P1, P5 ;  /* 0x0000001b180b7c10 */ /* 0x000fe40008fea40d */
[----:B------:R-:W-:Y:S02]  /*4210*/  IADD3 R12, P1, P5, R194, UR26, R12 ;  /* 0x0000001ac20c7c10 */ /* 0x000fe4000fd3e00c */
[----:B------:R-:W-:Y:S02]  /*4220*/  SHF.L.U64.HI R15, R15, 0x8, RZ ;  /* 0x000000080f0f7819 */ /* 0x000fe400000102ff */
[----:B------:R-:W-:-:S02]  /*4230*/  LOP3.LUT R16, R16, 0x40, RZ, 0xfc, !PT ;  /* 0x0000004010107812 */ /* 0x000fc400078efcff */
[----:B------:R-:W-:Y:S02]  /*4240*/  LOP3.LUT R17, R17, 0x40, RZ, 0xfc, !PT ;  /* 0x0000004011117812 */ /* 0x000fe400078efcff */
[----:B------:R-:W-:Y:S01]  /*4250*/  SGXT.U32 R168, R168, 0x3 ;  /* 0x00000003a8a8781a */ /* 0x000fe20000000000 */
[----:B------:R-:W-:Y:S01]  /*4260*/  IMAD.SHL.U32 R16, R16, 0x100, RZ ;  /* 0x0000010010107824 */ /* 0x000fe200078e00ff */
[----:B------:R-:W-:Y:S02]  /*4270*/  IADD3.X R13, R24, UR27, R15, P1, P5 ;  /* 0x0000001b180d7c10 */ /* 0x000fe40008fea40f */
[----:B------:R-:W-:Y:S02]  /*4280*/  IADD3 R14, P1, P5, R194, UR26, R14 ;  /* 0x0000001ac20e7c10 */ /* 0x000fe4000fd3e00e */
[----:B------:R-:W-:Y:S02]  /*4290*/  SHF.L.U64.HI R17, R17, 0x8, RZ ;  /* 0x0000000811117819 */ /* 0x000fe400000102ff */
[----:B------:R-:W-:-:S02]  /*42a0*/  LOP3.LUT R19, R168, 0x40, RZ, 0xfc, !PT ;  /* 0x00000040a8137812 */ /* 0x000fc400078efcff */
[----:B------:R-:W-:Y:S02]  /*42b0*/  LOP3.LUT R18, R18, 0x40, RZ, 0xfc, !PT ;  /* 0x0000004012127812 */ /* 0x000fe400078efcff */
[----:B------:R-:W-:Y:S01]  /*42c0*/  IADD3.X R15, R24, UR27, R17, P1, P5 ;  /* 0x0000001b180f7c10 */ /* 0x000fe20008fea411 */
[C---:B------:R-:W-:Y:S01]  /*42d0*/  IMAD.SHL.U32 R165, R19.reuse, 0x100, RZ ;  /* 0x0000010013a57824 */ /* 0x040fe200078e00ff */
[----:B------:R-:W-:Y:S02]  /*42e0*/  SHF.L.U64.HI R18, R18, 0x8, RZ ;  /* 0x0000000812127819 */ /* 0x000fe400000102ff */
[----:B------:R-:W-:Y:S02]  /*42f0*/  IADD3 R16, P1, P5, R194, UR26, R16 ;  /* 0x0000001ac2107c10 */ /* 0x000fe4000fd3e010 */
[----:B------:R-:W-:Y:S02]  /*4300*/  SHF.L.U64.HI R19, R19, 0x8, RZ ;  /* 0x0000000813137819 */ /* 0x000fe400000102ff */
[----:B------:R-:W-:-:S02]  /*4310*/  IADD3.X R17, R24, UR27, R18, P1, P5 ;  /* 0x0000001b18117c10 */ /* 0x000fc40008fea412 */
[----:B------:R-:W-:Y:S02]  /*4320*/  IADD3 R18, P1, P5, R194, UR26, R165 ;  /* 0x0000001ac2127c10 */ /* 0x000fe4000fd3e0a5 */
[----:B------:R-:W-:Y:S02]  /*4330*/  SHF.R.U32.HI R166, RZ, 0x3, R166 ;  /* 0x00000003ffa67819 */ /* 0x000fe400000116a6 */
[----:B------:R-:W-:Y:S02]  /*4340*/  IADD3.X R19, R24, UR27, R19, P1, P5 ;  /* 0x0000001b18137c10 */ /* 0x000fe40008fea413 */
[----:B-----5:R-:W-:Y:S02]  /*4350*/  LEA R170, P1, R163, UR16, 0x1 ;  /* 0x00000010a3aa7c11 */ /* 0x020fe4000f8208ff */
[----:B------:R-:W-:Y:S02]  /*4360*/  LOP3.LUT R169, R169, 0x10, RZ, 0xfc, !PT ;  /* 0x00000010a9a97812 */ /* 0x000fe400078efcff */
[----:B------:R-:W-:-:S02]  /*4370*/  LEA.HI.X R171, R163, UR17, R164, 0x1, P1 ;  /* 0x00000011a3ab7c11 */ /* 0x000fc400088f0ca4 */
[----:B------:R-:W-:Y:S02]  /*4380*/  SGXT.U32 R166, R166, 0x3 ;  /* 0x00000003a6a6781a */ /* 0x000fe40000000000 */
[----:B------:R-:W-:Y:S01]  /*4390*/  F2FP.BF16.F32.PACK_AB R179, R43, R42 ;  /* 0x0000002a2bb3723e */ /* 0x000fe200000010ff */
[----:B------:R1:W-:Y:S01]  /*43a0*/  STL.64 [R1+0x30], R170 ;  /* 0x000030aa01007387 */ /* 0x0003e20000100a00 */
[----:B------:R-:W-:Y:S02]  /*43b0*/  F2FP.BF16.F32.PACK_AB R180, R45, R44 ;  /* 0x0000002c2db4723e */ /* 0x000fe400000010ff */
[----:B------:R-:W-:Y:S02]  /*43c0*/  F2FP.BF16.F32.PACK_AB R181, R47, R46 ;  /* 0x0000002e2fb5723e */ /* 0x000fe400000010ff */
[----:B------:R-:W-:Y:S02]  /*43d0*/  F2FP.BF16.F32.PACK_AB R182, R37, R36 ;  /* 0x0000002425b6723e */ /* 0x000fe400000010ff */
[----:B------:R-:W-:-:S02]  /*43e0*/  F2FP.BF16.F32.PACK_AB R183, R39, R38 ;  /* 0x0000002627b7723e */ /* 0x000fc400000010ff */
[----:B------:R-:W-:Y:S02]  /*43f0*/  F2FP.BF16.F32.PACK_AB R198, R141, R140 ;  /* 0x0000008c8dc6723e */ /* 0x000fe400000010ff */
[----:B------:R-:W-:Y:S02]  /*4400*/  F2FP.BF16.F32.PACK_AB R199, R143, R142 ;  /* 0x0000008e8fc7723e */ /* 0x000fe400000010ff */
[C---:B-1----:R-:W-:Y:S01]  /*4410*/  LEA R170, P1, R161.reuse, UR16, 0x1 ;  /* 0x00000010a1aa7c11 */ /* 0x042fe2000f8208ff */
[----:B------:R-:W-:Y:S01]  /*4420*/  UIADD3 UR23, UR23, 0x1, URZ ;  /* 0x0000000117177890 */ /* 0x000fe2000fffe03f */
[----:B------:R-:W1:Y:S01]  /*4430*/  S2R R250, SR_TID.X ;  /* 0x0000000000fa7919 */ /* 0x000e620000002100 */
[----:B------:R-:W-:Y:S02]  /*4440*/  @P4 LOP3.LUT R2, R2, 0x20, RZ, 0xfc, !PT ;  /* 0x0000002002024812 */ /* 0x000fe400078efcff */
[----:B------:R-:W-:Y:S02]  /*4450*/  LEA.HI.X R171, R161, UR17, R162, 0x1, P1 ;  /* 0x00000011a1ab7c11 */ /* 0x000fe400088f0ca2 */
[----:B------:R-:W-:-:S02]  /*4460*/  LEA R164, P1, R155, UR16, 0x1 ;  /* 0x000000109ba47c11 */ /* 0x000fc4000f8208ff */
[----:B------:R-:W-:Y:S01]  /*4470*/  LOP3.LUT R197, R196, 0x38, RZ, 0xc0, !PT ;  /* 0x00000038c4c57812 */ /* 0x000fe200078ec0ff */
[----:B------:R2:W-:Y:S01]  /*4480*/  STL.64 [R1+0x28], R170 ;  /* 0x000028aa01007387 */ /* 0x0005e20000100a00 */
[----:B------:R-:W-:Y:S02]  /*4490*/  LEA.HI.X R165, R155, UR17, R160, 0x1, P1 ;  /* 0x000000119ba57c11 */ /* 0x000fe400088f0ca0 */
[C---:B------:R-:W-:Y:S01]  /*44a0*/  LEA R162, P1, R153.reuse, UR16, 0x1 ;  /* 0x0000001099a27c11 */ /* 0x040fe2000f8208ff */
[----:B------:R-:W-:Y:S01]  /*44b0*/  UISETP.GT.AND UP0, UPT, UR23, 0x1, UPT ;  /* 0x000000011700788c */ /* 0x000fe2000bf04270 */
[----:B------:R-:W-:Y:S01]  /*44c0*/  LOP3.LUT R2, R2, 0xffffffef, RZ, 0xc0, !PT ;  /* 0xffffffef02027812 */ /* 0x000fe200078ec0ff */
[----:B------:R3:W-:Y:S01]  /*44d0*/  STL.64 [R1+0x20], R164 ;  /* 0x000020a401007387 */ /* 0x0007e20000100a00 */
[----:B------:R-:W-:Y:S02]  /*44e0*/  LEA.HI.X R163, R153, UR17, R154, 0x1, P1 ;  /* 0x0000001199a37c11 */ /* 0x000fe400088f0c9a */
[----:B------:R-:W-:-:S02]  /*44f0*/  LEA R160, P1, R27, UR16, 0x1 ;  /* 0x000000101ba07c11 */ /* 0x000fc4000f8208ff */
[----:B--2---:R-:W-:Y:S01]  /*4500*/  F2FP.BF16.F32.PACK_AB R170, R85, R84 ;  /* 0x0000005455aa723e */ /* 0x004fe200000010ff */
[----:B------:R-:W-:Y:S01]  /*4510*/  STL.64 [R1+0x18], R162 ;  /* 0x000018a201007387 */ /* 0x000fe20000100a00 */
[----:B------:R-:W-:Y:S02]  /*4520*/  LEA.HI.X R161, R27, UR17, R152, 0x1, P1 ;  /* 0x000000111ba17c11 */ /* 0x000fe400088f0c98 */
[C---:B------:R-:W-:Y:S02]  /*4530*/  LEA R154, P1, R25.reuse, UR16, 0x1 ;  /* 0x00000010199a7c11 */ /* 0x040fe4000f8208ff */
[----:B---3--:R-:W-:Y:S01]  /*4540*/  LOP3.LUT R165, R168, 0x38, RZ, 0xfc, !PT ;  /* 0x00000038a8a57812 */ /* 0x008fe200078efcff */
[----:B------:R-:W-:Y:S01]  /*4550*/  STL.64 [R1+0x10], R160 ;  /* 0x000010a001007387 */ /* 0x000fe20000100a00 */
[----:B------:R-:W-:Y:S02]  /*4560*/  LEA.HI.X R155, R25, UR17, R26, 0x1, P1 ;  /* 0x00000011199b7c11 */ /* 0x000fe400088f0c1a */
[----:B------:R-:W-:-:S02]  /*4570*/  LEA R152, P1, R22, UR16, 0x1 ;  /* 0x0000001016987c11 */ /* 0x000fc4000f8208ff */
[----:B------:R-:W-:Y:S01]  /*4580*/  F2FP.BF16.F32.PACK_AB R171, R87, R86 ;  /* 0x0000005657ab723e */ /* 0x000fe200000010ff */
[----:B------:R2:W-:Y:S01]  /*4590*/  STL.64 [R1+0x8], R154 ;  /* 0x0000089a01007387 */ /* 0x0005e20000100a00 */
[----:B------:R-:W-:Y:S02]  /*45a0*/  LEA.HI.X R153, R22, UR17, R23, 0x1, P1 ;  /* 0x0000001116997c11 */ /* 0x000fe400088f0c17 */
[----:B------:R-:W-:Y:S01]  /*45b0*/  LEA R248, P1, R20, UR16, 0x1 ;  /* 0x0000001014f87c11 */ /* 0x000fe2000f8208ff */
[----:B------:R-:W-:Y:S01]  /*45c0*/  IMAD.SHL.U32 R196, R196, 0x8, RZ ;  /* 0x00000008c4c47824 */ /* 0x000fe200078e00ff */
[----:B------:R-:W-:Y:S01]  /*45d0*/  USEL UR23, UR23, URZ, !UP0 ;  /* 0x0000003f17177287 */ /* 0x000fe2000c000000 */
[----:B-1----:R-:W-:Y:S02]  /*45e0*/  SHF.R.U32.HI R250, RZ, 0x2, R250 ;  /* 0x00000002fffa7819 */ /* 0x002fe400000116fa */
[----:B------:R-:W-:Y:S01]  /*45f0*/  LEA.HI.X R249, R20, UR17, R21, 0x1, P1 ;  /* 0x0000001114f97c11 */ /* 0x000fe200088f0c15 */
[----:B------:R1:W-:Y:S01]  /*4600*/  STL [R1+0x248], R248 ;  /* 0x000248f801007387 */ /* 0x0003e20000100800 */
[----:B------:R-:W-:-:S02]  /*4610*/  LEA R20, P1, R168, UR26, 0x8 ;  /* 0x0000001aa8147c11 */ /* 0x000fc4000f8240ff */
[----:B------:R-:W-:Y:S01]  /*4620*/  @P3 LOP3.LUT R2, R2, 0x10, RZ, 0xfc, !PT ;  /* 0x0000001002023812 */ /* 0x000fe200078efcff */
[----:B------:R-:W-:Y:S01]  /*4630*/  STL.64 [R1], R152 ;  /* 0x0000009801007387 */ /* 0x000fe20000100a00 */
[----:B------:R-:W-:Y:S02]  /*4640*/  LEA.HI.X R21, R168, UR27, RZ, 0x8, P1 ;  /* 0x0000001ba8157c11 */ /* 0x000fe400088f44ff */
[----:B------:R-:W-:Y:S01]  /*4650*/  LEA R22, P1, R167, UR26, 0x8 ;  /* 0x0000001aa7167c11 */ /* 0x000fe2000f8240ff */
[----:B------:R3:W-:Y:S01]  /*4660*/  STL [R1+0x244], R249 ;  /* 0x000244f901007387 */ /* 0x0007e20000100800 */
[----:B--2---:R-:W-:Y:S02]  /*4670*/  F2FP.BF16.F32.PACK_AB R155, R63, R62 ;  /* 0x0000003e3f9b723e */ /* 0x004fe400000010ff */
[----:B------:R-:W-:Y:S01]  /*4680*/  LEA.HI.X R23, R167, UR27, RZ, 0x8, P1 ;  /* 0x0000001ba7177c11 */ /* 0x000fe200088f44ff */
[----:B-1----:R-:W2:Y:S01]  /*4690*/  LDL R248, [R1+0x8c] ;  /* 0x00008c0001f87983 */ /* 0x002ea20000100800 */
[----:B------:R-:W-:-:S02]  /*46a0*/  LEA R184, P1, R169, UR26, 0x8 ;  /* 0x0000001aa9b87c11 */ /* 0x000fc4000f8240ff */
[C---:B------:R-:W-:Y:S01]  /*46b0*/  LOP3.LUT R167, R166.reuse, 0x18, RZ, 0xfc, !PT ;  /* 0x00000018a6a77812 */ /* 0x040fe200078efcff */
[----:B------:R-:W4:Y:S01]  /*46c0*/  LDL R251, [R1+0x78] ;  /* 0x0000780001fb7983 */ /* 0x000f220000100800 */
[----:B------:R-:W-:Y:S02]  /*46d0*/  LEA.HI.X R154, R169, UR27, RZ, 0x8, P1 ;  /* 0x0000001ba99a7c11 */ /* 0x000fe400088f44ff */
[C---:B------:R-:W-:Y:S01]  /*46e0*/  LEA R186, P1, R167.reuse, UR26, 0x8 ;  /* 0x0000001aa7ba7c11 */ /* 0x040fe2000f8240ff */
[----:B---3--:R-:W3:Y:S01]  /*46f0*/  LDL R249, [R1+0x88] ;  /* 0x0000880001f97983 */ /* 0x008ee20000100800 */
[----:B------:R-:W-:Y:S02]  /*4700*/  LOP3.LUT R166, R166, 0x20, RZ, 0xfc, !PT ;  /* 0x00000020a6a67812 */ /* 0x000fe400078efcff */
[----:B------:R-:W-:Y:S02]  /*4710*/  LEA.HI.X R153, R167, UR27, RZ, 0x8, P1 ;  /* 0x0000001ba7997c11 */ /* 0x000fe400088f44ff */
[----:B------:R-:W-:Y:S01]  /*4720*/  LEA R188, P1, R166, UR26, 0x8 ;  /* 0x0000001aa6bc7c11 */ /* 0x000fe2000f8240ff */
[----:B------:R1:W-:Y:S01]  /*4730*/  STL [R1+0x21c], R80 ;  /* 0x00021c5001007387 */ /* 0x0003e20000100800 */
[----:B------:R-:W-:-:S02]  /*4740*/  LOP3.LUT R167, R168, 0x28, RZ, 0xfc, !PT ;  /* 0x00000028a8a77812 */ /* 0x000fc400078efcff */
[----:B------:R-:W-:Y:S02]  /*4750*/  LEA.HI.X R152, R166, UR27, RZ, 0x8, P1 ;  /* 0x0000001ba6987c11 */ /* 0x000fe400088f44ff */
[----:B------:R-:W-:Y:S02]  /*4760*/  LOP3.LUT R166, R168, 0x30, RZ, 0xfc, !PT ;  /* 0x00000030a8a67812 */ /* 0x000fe400078efcff */
[----:B------:R-:W-:Y:S02]  /*4770*/  F2FP.BF16.F32.PACK_AB R168, R81, R80 ;  /* 0x0000005051a8723e */ /* 0x000fe400000010ff */
[----:B------:R-:W-:Y:S01]  /*4780*/  F2FP.BF16.F32.PACK_AB R169, R83, R82 ;  /* 0x0000005253a9723e */ /* 0x000fe200000010ff */
[----:B-1----:R-:W2:Y:S01]  /*4790*/  LDL R80, [R1+0x12c] ;  /* 0x00012c0001507983 */ /* 0x002ea20000100800 */
[----:B------:R-:W-:Y:S02]  /*47a0*/  LEA R190, P1, R167, UR26, 0x8 ;  /* 0x0000001aa7be7c11 */ /* 0x000fe4000f8240ff */
[----:B------:R-:W-:Y:S01]  /*47b0*/  F2FP.BF16.F32.PACK_AB R160, R57, R56 ;  /* 0x0000003839a0723e */ /* 0x000fe200000010ff */
[----:B------:R1:W-:Y:S01]  /*47c0*/  STL [R1+0x218], R81 ;  /* 0x0002185101007387 */ /* 0x0003e20000100800 */
[----:B------:R-:W-:-:S02]  /*47d0*/  LEA.HI.X R27, R167, UR27, RZ, 0x8, P1 ;  /* 0x0000001ba71b7c11 */ /* 0x000fc400088f44ff */
[C---:B------:R-:W-:Y:S02]  /*47e0*/  LEA R192, P1, R166.reuse, UR26, 0x8 ;  /* 0x0000001aa6c07c11 */ /* 0x040fe4000f8240ff */
[----:B------:R-:W-:Y:S02]  /*47f0*/  F2FP.BF16.F32.PACK_AB R161, R59, R58 ;  /* 0x0000003a3ba1723e */ /* 0x000fe400000010ff */
[----:B------:R-:W-:Y:S02]  /*4800*/  LEA.HI.X R26, R166, UR27, RZ, 0x8, P1 ;  /* 0x0000001ba61a7c11 */ /* 0x000fe400088f44ff */
[----:B------:R-:W-:Y:S01]  /*4810*/  LEA R195, P1, R165, UR26, 0x8 ;  /* 0x0000001aa5c37c11 */ /* 0x000fe2000f8240ff */
[----:B-1----:R-:W2:Y:S01]  /*4820*/  LDL R81, [R1+0x128] ;  /* 0x0001280001517983 */ /* 0x002ea20000100800 */
[----:B------:R-:W-:Y:S02]  /*4830*/  F2FP.BF16.F32.PACK_AB R162, R73, R72 ;  /* 0x0000004849a2723e */ /* 0x000fe400000010ff */
[----:B------:R-:W-:Y:S01]  /*4840*/  LEA.HI.X R25, R165, UR27, RZ, 0x8, P1 ;  /* 0x0000001ba5197c11 */ /* 0x000fe200088f44ff */
[----:B------:R1:W-:Y:S01]  /*4850*/  STL [R1+0x224], R82 ;  /* 0x0002245201007387 */ /* 0x0003e20000100800 */
[----:B------:R-:W-:-:S02]  /*4860*/  F2FP.BF16.F32.PACK_AB R163, R75, R74 ;  /* 0x0000004a4ba3723e */ /* 0x000fc400000010ff */
[----:B------:R-:W-:Y:S02]  /*4870*/  F2FP.BF16.F32.PACK_AB R164, R77, R76 ;  /* 0x0000004c4da4723e */ /* 0x000fe400000010ff */
[----:B------:R-:W-:Y:S02]  /*4880*/  LOP3.LUT R196, R196, 0x1f8, RZ, 0xc0, !PT ;  /* 0x000001f8c4c47812 */ /* 0x000fe400078ec0ff */
[----:B------:R-:W-:Y:S01]  /*4890*/  SGXT.U32 R250, R250, 0x3 ;  /* 0x00000003fafa781a */ /* 0x000fe20000000000 */
[----:B------:R-:W-:Y:S01]  /*48a0*/  UISETP.LT.AND UP0, UPT, UR34, UR35, UPT ;  /* 0x000000232200728c */ /* 0x000fe2000bf01270 */
[----:B------:R-:W-:Y:S01]  /*48b0*/  LOP3.LUT R2, R2, 0xfffffff7, RZ, 0xc0, !PT ;  /* 0xfffffff702027812 */ /* 0x000fe200078ec0ff */
[----:B-1----:R-:W2:Y:S01]  /*48c0*/  LDL R82, [R1+0x134] ;  /* 0x0001340001527983 */ /* 0x002ea20000100800 */
[----:B------:R-:W-:Y:S02]  /*48d0*/  IADD3 R20, P1, R194, R20, RZ ;  /* 0x00000014c2147210 */ /* 0x000fe40007f3e0ff */
[----:B------:R-:W-:Y:S01]  /*48e0*/  F2FP.BF16.F32.PACK_AB R165, R79, R78 ;  /* 0x0000004e4fa5723e */ /* 0x000fe200000010ff */
[----:B------:R1:W-:Y:S01]  /*48f0*/  STL [R1+0x220], R83 ;  /* 0x0002205301007387 */ /* 0x0003e20000100800 */
[----:B------:R-:W-:-:S02]  /*4900*/  F2FP.BF16.F32.PACK_AB R166, R69, R68 ;  /* 0x0000004445a6723e */ /* 0x000fc400000010ff */
[----:B------:R-:W-:Y:S01]  /*4910*/  F2FP.BF16.F32.PACK_AB R167, R71, R70 ;  /* 0x0000004647a7723e */ /* 0x000fe200000010ff */
[----:B------:R-:W-:Y:S01]  /*4920*/  IMAD.IADD R196, R196, 0x1, R197 ;  /* 0x00000001c4c47824 */ /* 0x000fe200078e02c5 */
[----:B------:R-:W-:Y:S01]  /*4930*/  ULEA UR26, UR23, UR20, 0xd ;  /* 0x00000014171a7291 */ /* 0x000fe2000f8e683f */
[----:B------:R-:W-:Y:S01]  /*4940*/  VIADD R250, R250, UR22 ;  /* 0x00000016fafa7c36 */ /* 0x000fe20008000000 */
[----:B------:R-:W-:Y:S01]  /*4950*/  USEL UR25, UR34, UR35, UP0 ;  /* 0x0000002322197287 */ /* 0x000fe20008000000 */
[----:B------:R-:W-:Y:S01]  /*4960*/  @P2 LOP3.LUT R2, R2, 0x8, RZ, 0xfc, !PT ;  /* 0x0000000802022812 */ /* 0x000fe200078efcff */
[----:B-1----:R-:W2:Y:S04]  /*4970*/  LDL R83, [R1+0x130] ;  /* 0x0001300001537983 */ /* 0x002ea80000100800 */
[----:B------:R1:W-:Y:S04]  /*4980*/  STL [R1+0x22c], R84 ;  /* 0x00022c5401007387 */ /* 0x0003e80000100800 */
[----:B-1----:R-:W2:Y:S04]  /*4990*/  LDL R84, [R1+0x13c] ;  /* 0x00013c0001547983 */ /* 0x002ea80000100800 */
[----:B------:R1:W-:Y:S04]  /*49a0*/  STL [R1+0x228], R85 ;  /* 0x0002285501007387 */ /* 0x0003e80000100800 */
[----:B-1----:R-:W2:Y:S04]  /*49b0*/  LDL R85, [R1+0x138] ;  /* 0x0001380001557983 */ /* 0x002ea80000100800 */
[----:B------:R1:W-:Y:S04]  /*49c0*/  STL [R1+0x234], R86 ;  /* 0x0002345601007387 */ /* 0x0003e80000100800 */
[----:B-1----:R-:W2:Y:S04]  /*49d0*/  LDL R86, [R1+0x144] ;  /* 0x0001440001567983 */ /* 0x002ea80000100800 */
[----:B------:R1:W-:Y:S04]  /*49e0*/  STL [R1+0x230], R87 ;  /* 0x0002305701007387 */ /* 0x0003e80000100800 */
[----:B-1----:R-:W3:Y:S04]  /*49f0*/  LDL R87, [R1+0x140] ;  /* 0x0001400001577983 */ /* 0x002ee80000100800 */
[----:B------:R1:W-:Y:S04]  /*4a00*/  STL [R1+0x240], R32 ;  /* 0x0002402001007387 */ /* 0x0003e80000100800 */
[----:B-1----:R-:W4:Y:S04]  /*4a10*/  LDL R32, [R1+0x80] ;  /* 0x0000800001207983 */ /* 0x002f280000100800 */
        /* <DEDUP_REMOVED lines=13> */
[----:B-1----:R-:W4:Y:S01]  /*4af0*/  LDL R31, [R1+0xa0] ;  /* 0x0000a000011f7983 */ /* 0x002f220000100800 */
[----:B------:R-:W-:Y:S01]  /*4b00*/  IMAD.X R21, R24, 0x1, R21, P1 ;  /* 0x0000000118157824 */ /* 0x000fe200008e0615 */
[----:B------:R-:W-:-:S05]  /*4b10*/  IADD3 R22, P1, R22, R194, RZ ;  /* 0x000000c216167210 */ /* 0x000fca0007f3e0ff */
        /* <DEDUP_REMOVED lines=10> */
[--C-:B------:R-:W-:Y:S01]  /*4bc0*/  IMAD.X R193, R26, 0x1, R24.reuse, P1 ;  /* 0x000000011ac17824 */ /* 0x100fe200008e0618 */
[----:B------:R-:W-:Y:S02]  /*4bd0*/  IADD3 R194, P1, R195, R194, RZ ;  /* 0x000000c2c3c27210 */ /* 0x000fe40007f3e0ff */
[----:B------:R-:W-:Y:S02]  /*4be0*/  F2FP.BF16.F32.PACK_AB R26, R53, R52 ;  /* 0x00000034351a723e */ /* 0x000fe400000010ff */
[----:B------:R-:W-:Y:S01]  /*4bf0*/  F2FP.BF16.F32.PACK_AB R27, R55, R54 ;  /* 0x00000036371b723e */ /* 0x000fe200000010ff */
[----:B------:R-:W-:Y:S01]  /*4c00*/  IMAD.X R195, R25, 0x1, R24, P1 ;  /* 0x0000000119c37824 */ /* 0x000fe200008e0618 */
[----:B------:R-:W-:Y:S02]  /*4c10*/  F2FP.BF16.F32.PACK_AB R24, R49, R48 ;  /* 0x000000303118723e */ /* 0x000fe400000010ff */
[----:B------:R-:W-:Y:S02]  /*4c20*/  F2FP.BF16.F32.PACK_AB R25, R51, R50 ;  /* 0x000000323319723e */ /* 0x000fe400000010ff */
[----:B------:R-:W-:-:S02]  /*4c30*/  F2FP.BF16.F32.PACK_AB R152, R65, R64 ;  /* 0x000000404198723e */ /* 0x000fc400000010ff */
[----:B------:R-:W-:Y:S02]  /*4c40*/  F2FP.BF16.F32.PACK_AB R153, R67, R66 ;  /* 0x000000424399723e */ /* 0x000fe400000010ff */
[----:B------:R-:W-:Y:S02]  /*4c50*/  F2FP.BF16.F32.PACK_AB R154, R61, R60 ;  /* 0x0000003c3d9a723e */ /* 0x000fe400000010ff */
[----:B------:R-:W-:Y:S01]  /*4c60*/  LEA R196, R196, UR20, 0x1 ;  /* 0x00000014c4c47c11 */ /* 0x000fe2000f8e08ff */
[----:B------:R-:W-:Y:S01]  /*4c70*/  STL [R1+0x18c], R156 ;  /* 0x00018c9c01007387 */ /* 0x000fe20000100800 */
[----:B------:R-:W-:-:S03]  /*4c80*/  F2FP.BF16.F32.PACK_AB R197, R159, R158 ;  /* 0x0000009e9fc5723e */ /* 0x000fc600000010ff */
[----:B--2---:R-:W-:Y:S04]  /*4c90*/  STSM.16.M88.4 [R86], R168 ;  /* 0x000000a856007844 */ /* 0x004fe80000000200 */
[----:B---3--:R-:W-:Y:S04]  /*4ca0*/  STSM.16.M88.4 [R87], R172 ;  /* 0x000000ac57007844 */ /* 0x008fe80000000200 */
[----:B------:R-:W-:Y:S04]  /*4cb0*/  STSM.16.M88.4 [R84], R176 ;  /* 0x000000b054007844 */ /* 0x000fe80000000200 */
[----:B------:R-:W-:Y:S04]  /*4cc0*/  STSM.16.M88.4 [R85], R180 ;  /* 0x000000b455007844 */ /* 0x000fe80000000200 */
[----:B------:R-:W-:Y:S04]  /*4cd0*/  STSM.16.M88.4 [R82], R24 ;  /* 0x0000001852007844 */ /* 0x000fe80000000200 */
[----:B------:R-:W-:Y:S04]  /*4ce0*/  STSM.16.M88.4 [R83], R152 ;  /* 0x0000009853007844 */ /* 0x000fe80000000200 */
[----:B------:R-:W-:Y:S04]  /*4cf0*/  STSM.16.M88.4 [R80], R160 ;  /* 0x000000a050007844 */ /* 0x000fe80000000200 */
[----:B------:R-:W-:Y:S04]  /*4d00*/  STSM.16.M88.4 [R81], R164 ;  /* 0x000000a451007844 */ /* 0x000fe80000000200 */
[----:B------:R-:W-:Y:S04]  /*4d10*/  STS [R3+0x16000], R168 ;  /* 0x016000a803007388 */ /* 0x000fe80000000800 */
[----:B----4-:R-:W-:Y:S04]  /*4d20*/  STS [R30+0x16400], R169 ;  /* 0x016400a91e007388 */ /* 0x010fe80000000800 */
[----:B------:R-:W-:Y:S04]  /*4d30*/  STS [R3+0x16010], R170 ;  /* 0x016010aa03007388 */ /* 0x000fe80000000800 */
        /* <DEDUP_REMOVED lines=12> */
[----:B------:R-:W-:Y:S01]  /*4e00*/  STS [R249+0x16470], R183 ;  /* 0x016470b7f9007388 */ /* 0x000fe20000000800 */
[----:B------:R-:W-:Y:S06]  /*4e10*/  BAR.SYNC.DEFER_BLOCKING 0x0 ;  /* 0x0000000000007b1d */ /* 0x000fec0000010000 */
[----:B------:R-:W1:Y:S04]  /*4e20*/  LDS.128 R168, [R196+0x16000] ;  /* 0x01600000c4a87984 */ /* 0x000e680000000c00 */
[----:B------:R-:W2:Y:S04]  /*4e30*/  LDS.128 R172, [R32+0x16400] ;  /* 0x0164000020ac7984 */ /* 0x000ea80000000c00 */
[----:B------:R-:W3:Y:S04]  /*4e40*/  LDS.128 R180, [R33+0x16800] ;  /* 0x0168000021b47984 */ /* 0x000ee80000000c00 */
[----:B------:R-:W4:Y:S01]  /*4e50*/  LDS.128 R176, [R251+0x16c00] ;  /* 0x016c0000fbb07984 */ /* 0x000f220000000c00 */
[----:B------:R-:W-:Y:S06]  /*4e60*/  BAR.SYNC.DEFER_BLOCKING 0x0 ;  /* 0x0000000000007b1d */ /* 0x000fec0000010000 */
        /* <DEDUP_REMOVED lines=17> */
[----:B------:R2:W3:Y:S04]  /*4f80*/  LDS.128 R24, [R196+0x16000] ;  /* 0x01600000c4187984 */ /* 0x0004e80000000c00 */
[----:B-1----:R-:W-:Y:S01]  /*4f90*/  @P0 STG.E.128 desc[UR28][R20.64], R168 ;  /* 0x000000a814000986 */ /* 0x002fe2000c101d1c */
[----:B--2---:R-:W-:-:S03]  /*4fa0*/  F2FP.BF16.F32.PACK_AB R196, R157, R156 ;  /* 0x0000009c9dc4723e */ /* 0x004fc600000010ff */
[----:B------:R-:W1:Y:S04]  /*4fb0*/  LDS.128 R152, [R32+0x16400] ;  /* 0x0164000020987984 */ /* 0x000e680000000c00 */
[----:B------:R-:W2:Y:S04]  /*4fc0*/  LDL R156, [R1+0xf4] ;  /* 0x0000f400019c7983 */ /* 0x000ea80000100800 */
[----:B------:R4:W-:Y:S04]  /*4fd0*/  STL [R1+0x188], R157 ;  /* 0x0001889d01007387 */ /* 0x0009e80000100800 */
[----:B------:R-:W1:Y:S04]  /*4fe0*/  LDS.128 R160, [R33+0x16800] ;  /* 0x0168000021a07984 */ /* 0x000e680000000c00 */
[----:B------:R-:W1:Y:S04]  /*4ff0*/  LDS.128 R164, [R251+0x16c00] ;  /* 0x016c0000fba47984 */ /* 0x000e680000000c00 */
[----:B----4-:R-:W4:Y:S04]  /*5000*/  LDL R157, [R1+0xfc] ;  /* 0x0000fc00019d7983 */ /* 0x010f280000100800 */
[----:B------:R3:W-:Y:S04]  /*5010*/  STL [R1+0x190], R158 ;  /* 0x0001909e01007387 */ /* 0x0007e80000100800 */
[----:B---3--:R-:W3:Y:S04]  /*5020*/  LDL R158, [R1+0x104] ;  /* 0x00010400019e7983 */ /* 0x008ee80000100800 */
[----:B------:R1:W-:Y:S04]  /*5030*/  STL [R1+0x184], R159 ;  /* 0x0001849f01007387 */ /* 0x0003e80000100800 */
[----:B-1----:R-:W2:Y:S04]  /*5040*/  LDL R159, [R1+0x10c] ;  /* 0x00010c00019f7983 */ /* 0x002ea80000100800 */
[----:B------:R1:W-:Y:S04]  /*5050*/  STL [R1+0x194], R140 ;  /* 0x0001948c01007387 */ /* 0x0003e80000100800 */
[----:B-1----:R-:W2:Y:S04]  /*5060*/  LDL R140, [R1+0x84] ;  /* 0x00008400018c7983 */ /* 0x002ea80000100800 */
[----:B------:R1:W-:Y:S01]  /*5070*/  STL [R1+0x180], R141 ;  /* 0x0001808d01007387 */ /* 0x0003e20000100800 */
[----:B------:R-:W-:-:S03]  /*5080*/  F2FP.BF16.F32.PACK_AB R168, R145, R144 ;  /* 0x0000009091a8723e */ /* 0x000fc600000010ff */
[----:B-1----:R-:W2:Y:S04]  /*5090*/  LDL R141, [R1+0x114] ;  /* 0x00011400018d7983 */ /* 0x002ea80000100800 */
[----:B------:R-:W-:Y:S04]  /*50a0*/  STL [R1+0x198], R142 ;  /* 0x0001988e01007387 */ /* 0x000fe80000100800 */
[----:B------:R1:W-:Y:S04]  /*50b0*/  STL [R1+0x17c], R143 ;  /* 0x00017c8f01007387 */ /* 0x0003e80000100800 */
[----:B-1----:R-:W2:Y:S04]  /*50c0*/  LDL R143, [R1+0x11c] ;  /* 0x00011c00018f7983 */ /* 0x002ea80000100800 */
[----:B------:R-:W-:Y:S04]  /*50d0*/  STL [R1+0x19c], R144 ;  /* 0x00019c9001007387 */ /* 0x000fe80000100800 */
[----:B------:R1:W-:Y:S04]  /*50e0*/  STL [R1+0x178], R145 ;  /* 0x0001789101007387 */ /* 0x0003e80000100800 */
[----:B-1----:R-:W2:Y:S04]  /*50f0*/  LDL R145, [R1+0x124] ;  /* 0x0001240001917983 */ /* 0x002ea80000100800 */
[----:B------:R-:W-:Y:S04]  /*5100*/  STL [R1+0x1a4], R146 ;  /* 0x0001a49201007387 */ /* 0x000fe80000100800 */
[----:B------:R-:W-:Y:S04]  /*5110*/  STL [R1+0x1a0], R147 ;  /* 0x0001a09301007387 */ /* 0x000fe80000100800 */
[----:B------:R-:W-:Y:S04]  /*5120*/  STL [R1+0x1ac], R88 ;  /* 0x0001ac5801007387 */ /* 0x000fe80000100800 */
[----:B------:R-:W-:Y:S04]  /*5130*/  STL [R1+0x1a8], R89 ;  /* 0x0001a85901007387 */ /* 0x000fe80000100800 */
[----:B------:R-:W-:Y:S04]  /*5140*/  STL [R1+0x1b4], R90 ;  /* 0x0001b45a01007387 */ /* 0x000fe80000100800 */
[----:B------:R-:W-:Y:S04]  /*5150*/  STL [R1+0x1b0], R91 ;  /* 0x0001b05b01007387 */ /* 0x000fe80000100800 */
[----:B------:R-:W-:Y:S04]  /*5160*/  STL [R1+0x1bc], R92 ;  /* 0x0001bc5c01007387 */ /* 0x000fe80000100800 */
[----:B------:R-:W-:Y:S04]  /*5170*/  @P0 STG.E.128 desc[UR28][R22.64], R172 ;  /* 0x000000ac16000986 */ /* 0x000fe8000c101d1c */
[----:B------:R-:W-:Y:S04]  /*5180*/  STL [R1+0x1b8], R93 ;  /* 0x0001b85d01007387 */ /* 0x000fe80000100800 */
[----:B------:R1:W-:Y:S04]  /*5190*/  @P0 STG.E.128 desc[UR28][R184.64], R180 ;  /* 0x000000b4b8000986 */ /* 0x0003e8000c101d1c */
[----:B------:R-:W-:Y:S04]  /*51a0*/  STL [R1+0x1c4], R94 ;  /* 0x0001c45e01007387 */ /* 0x000fe80000100800 */
[----:B------:R1:W-:Y:S02]  /*51b0*/  STL [R1+0x1c0], R95 ;  /* 0x0001c05f01007387 */ /* 0x0003e40000100800 */
[----:B-1----:R-:W-:-:S02]  /*51c0*/  F2FP.BF16.F32.PACK_AB R181, R95, R94 ;  /* 0x0000005e5fb5723e */ /* 0x002fc400000010ff */
[----:B------:R-:W2:Y:S04]  /*51d0*/  LDL R95, [R1+0x60] ;  /* 0x00006000015f7983 */ /* 0x000ea80000100800 */
[----:B------:R-:W-:Y:S04]  /*51e0*/  STL [R1+0x1cc], R96 ;  /* 0x0001cc6001007387 */ /* 0x000fe80000100800 */
[----:B------:R-:W-:Y:S04]  /*51f0*/  STL [R1+0x1c8], R97 ;  /* 0x0001c86101007387 */ /* 0x000fe80000100800 */
[----:B------:R-:W-:Y:S04]  /*5200*/  STL [R1+0x1d4], R98 ;  /* 0x0001d46201007387 */ /* 0x000fe80000100800 */
[----:B------:R-:W-:Y:S04]  /*5210*/  STL [R1+0x1d0], R99 ;  /* 0x0001d06301007387 */ /* 0x000fe80000100800 */
[----:B------:R-:W-:Y:S04]  /*5220*/  STL [R1+0x1dc], R100 ;  /* 0x0001dc6401007387 */ /* 0x000fe80000100800 */
[----:B------:R-:W-:Y:S04]  /*5230*/  STL [R1+0x1d8], R101 ;  /* 0x0001d86501007387 */ /* 0x000fe80000100800 */
[----:B------:R-:W-:Y:S04]  /*5240*/  STL [R1+0x1e4], R102 ;  /* 0x0001e46601007387 */ /* 0x000fe80000100800 */
[----:B------:R-:W-:Y:S01]  /*5250*/  STL [R1+0x1e0], R103 ;  /* 0x0001e06701007387 */ /* 0x000fe20000100800 */
[----:B------:R-:W-:-:S03]  /*5260*/  F2FP.BF16.F32.PACK_AB R20, R109, R108 ;  /* 0x0000006c6d14723e */ /* 0x000fc600000010ff */
[----:B------:R-:W-:Y:S04]  /*5270*/  STL [R1+0x1ec], R104 ;  /* 0x0001ec6801007387 */ /* 0x000fe80000100800 */
[----:B------:R-:W-:Y:S04]  /*5280*/  STL [R1+0x1e8], R105 ;  /* 0x0001e86901007387 */ /* 0x000fe80000100800 */
[----:B------:R-:W-:Y:S04]  /*5290*/  STL.64 [R1+0x1f0], R106 ;  /* 0x0001f06a01007387 */ /* 0x000fe80000100a00 */
[----:B------:R1:W-:Y:S01]  /*52a0*/  STL [R1+0x1fc], R108 ;  /* 0x0001fc6c01007387 */ /* 0x0003e20000100800 */
[----:B------:R-:W-:-:S02]  /*52b0*/  F2FP.BF16.F32.PACK_AB R21, R111, R110 ;  /* 0x0000006e6f15723e */ /* 0x000fc400000010ff */
[----:B------:R-:W-:Y:S01]  /*52c0*/  F2FP.BF16.F32.PACK_AB R22, R113, R112 ;  /* 0x000000707116723e */ /* 0x000fe200000010ff */
[----:B-1----:R-:W3:Y:S04]  /*52d0*/  LDL R108, [R1+0xf8] ;  /* 0x0000f800016c7983 */ /* 0x002ee80000100800 */
[----:B------:R1:W-:Y:S01]  /*52e0*/  STL [R1+0x1f8], R109 ;  /* 0x0001f86d01007387 */ /* 0x0003e20000100800 */
[----:B------:R-:W-:-:S03]  /*52f0*/  F2FP.BF16.F32.PACK_AB R23, R115, R114 ;  /* 0x000000727317723e */ /* 0x000fc600000010ff */
[----:B-1----:R-:W3:Y:S04]  /*5300*/  LDL R109, [R1+0xf0] ;  /* 0x0000f000016d7983 */ /* 0x002ee80000100800 */
[----:B------:R1:W-:Y:S04]  /*5310*/  STL [R1+0x204], R110 ;  /* 0x0002046e01007387 */ /* 0x0003e80000100800 */
        /* <DEDUP_REMOVED lines=10> */
[----:B-1----:R-:W4:Y:S04]  /*53c0*/  LDL R115, [R1+0x120] ;  /* 0x0001200001737983 */ /* 0x002f280000100800 */
[----:B------:R-:W-:Y:S04]  /*53d0*/  @P0 STG.E.128 desc[UR28][R186.64], R176 ;  /* 0x000000b0ba000986 */ /* 0x000fe8000c101d1c */
[----:B------:R-:W-:Y:S04]  /*53e0*/  @P0 STG.E.128 desc[UR28][R188.64], R24 ;  /* 0x00000018bc000986 */ /* 0x000fe8000c101d1c */
[----:B------:R-:W-:Y:S04]  /*53f0*/  @P0 STG.E.128 desc[UR28][R190.64], R152 ;  /* 0x00000098be000986 */ /* 0x000fe8000c101d1c */
[----:B------:R-:W-:Y:S04]  /*5400*/  @P0 STG.E.128 desc[UR28][R192.64], R160 ;  /* 0x000000a0c0000986 */ /* 0x000fe8000c101d1c */
[----:B------:R1:W-:Y:S01]  /*5410*/  @P0 STG.E.128 desc[UR28][R194.64], R164 ;  /* 0x000000a4c2000986 */ /* 0x0003e2000c101d1c */
[----:B------:R-:W-:Y:S01]  /*5420*/  BAR.SYNC.DEFER_BLOCKING 0x0 ;  /* 0x0000000000007b1d */ /* 0x000fe20000010000 */
[----:B------:R-:W-:-:S02]  /*5430*/  F2FP.BF16.F32.PACK_AB R169, R147, R146 ;  /* 0x0000009293a9723e */ /* 0x000fc400000010ff */
[----:B------:R-:W-:Y:S02]  /*5440*/  F2FP.BF16.F32.PACK_AB R170, R89, R88 ;  /* 0x0000005859aa723e */ /* 0x000fe400000010ff */
[----:B------:R-:W-:Y:S02]  /*5450*/  F2FP.BF16.F32.PACK_AB R171, R91, R90 ;  /* 0x0000005a5bab723e */ /* 0x000fe400000010ff */
[----:B------:R-:W-:Y:S02]  /*5460*/  F2FP.BF16.F32.PACK_AB R180, R93, R92 ;  /* 0x0000005c5db4723e */ /* 0x000fe400000010ff */
[----:B------:R-:W-:Y:S02]  /*5470*/  F2FP.BF16.F32.PACK_AB R182, R97, R96 ;  /* 0x0000006061b6723e */ /* 0x000fe400000010ff */
[----:B------:R-:W-:Y:S02]  /*5480*/  F2FP.BF16.F32.PACK_AB R183, R99, R98 ;  /* 0x0000006263b7723e */ /* 0x000fe400000010ff */
[----:B-1----:R-:W-:-:S02]  /*5490*/  F2FP.BF16.F32.PACK_AB R164, R101, R100 ;  /* 0x0000006465a4723e */ /* 0x002fc400000010ff */
[----:B------:R-:W-:Y:S02]  /*54a0*/  F2FP.BF16.F32.PACK_AB R165, R103, R102 ;  /* 0x0000006667a5723e */ /* 0x000fe400000010ff */
[----:B------:R-:W-:Y:S02]  /*54b0*/  F2FP.BF16.F32.PACK_AB R166, R105, R104 ;  /* 0x0000006869a6723e */ /* 0x000fe400000010ff */
[----:B------:R-:W-:Y:S02]  /*54c0*/  F2FP.BF16.F32.PACK_AB R167, R107, R106 ;  /* 0x0000006a6ba7723e */ /* 0x000fe400000010ff */
[----:B------:R-:W-:Y:S02]  /*54d0*/  F2FP.BF16.F32.PACK_AB R24, R117, R116 ;  /* 0x000000747518723e */ /* 0x000fe400000010ff */
[----:B------:R-:W-:Y:S01]  /*54e0*/  F2FP.BF16.F32.PACK_AB R25, R119, R118 ;  /* 0x000000767719723e */ /* 0x000fe200000010ff */
[----:B------:R-:W-:Y:S01]  /*54f0*/  STSM.16.M88.4 [R86+0x2000], R196 ;  /* 0x002000c456007844 */ /* 0x000fe20000000200 */
[----:B------:R-:W-:-:S02]  /*5500*/  F2FP.BF16.F32.PACK_AB R26, R121, R120 ;  /* 0x00000078791a723e */ /* 0x000fc400000010ff */
[----:B------:R-:W-:Y:S01]  /*5510*/  F2FP.BF16.F32.PACK_AB R27, R123, R122 ;  /* 0x0000007a7b1b723e */ /* 0x000fe200000010ff */
[----:B------:R-:W-:Y:S01]  /*5520*/  STSM.16.M88.4 [R87+0x2000], R168 ;  /* 0x002000a857007844 */ /* 0x000fe20000000200 */
[----:B------:R-:W-:Y:S02]  /*5530*/  F2FP.BF16.F32.PACK_AB R152, R125, R124 ;  /* 0x0000007c7d98723e */ /* 0x000fe400000010ff */
[----:B------:R-:W-:Y:S01]  /*5540*/  F2FP.BF16.F32.PACK_AB R153, R127, R126 ;  /* 0x0000007e7f99723e */ /* 0x000fe200000010ff */
[----:B------:R-:W-:Y:S01]  /*5550*/  STSM.16.M88.4 [R84+0x2000], R180 ;  /* 0x002000b454007844 */ /* 0x000fe20000000200 */
[----:B------:R-:W-:Y:S02]  /*5560*/  F2FP.BF16.F32.PACK_AB R154, R129, R128 ;  /* 0x00000080819a723e */ /* 0x000fe400000010ff */
[----:B------:R-:W-:Y:S01]  /*5570*/  F2FP.BF16.F32.PACK_AB R155, R131, R130 ;  /* 0x00000082839b723e */ /* 0x000fe200000010ff */
[----:B------:R-:W-:Y:S01]  /*5580*/  STSM.16.M88.4 [R85+0x2000], R164 ;  /* 0x002000a455007844 */ /* 0x000fe20000000200 */
[----:B------:R-:W-:-:S02]  /*5590*/  F2FP.BF16.F32.PACK_AB R160, R133, R132 ;  /* 0x0000008485a0723e */ /* 0x000fc400000010ff */
[----:B------:R-:W-:Y:S02]  /*55a0*/  F2FP.BF16.F32.PACK_AB R161, R135, R134 ;  /* 0x0000008687a1723e */ /* 0x000fe400000010ff */
[----:B------:R-:W-:Y:S02]  /*55b0*/  F2FP.BF16.F32.PACK_AB R162, R137, R136 ;  /* 0x0000008889a2723e */ /* 0x000fe400000010ff */
[----:B------:R-:W-:Y:S01]  /*55c0*/  F2FP.BF16.F32.PACK_AB R163, R139, R138 ;  /* 0x0000008a8ba3723e */ /* 0x000fe200000010ff */
[----:B------:R-:W-:Y:S04]  /*55d0*/  STSM.16.M88.4 [R82+0x2000], R20 ;  /* 0x0020001452007844 */ /* 0x000fe80000000200 */
[----:B------:R-:W-:Y:S04]  /*55e0*/  STSM.16.M88.4 [R83+0x2000], R24 ;  /* 0x0020001853007844 */ /* 0x000fe80000000200 */
[----:B------:R-:W-:Y:S04]  /*55f0*/  STSM.16.M88.4 [R80+0x2000], R152 ;  /* 0x0020009850007844 */ /* 0x000fe80000000200 */
[----:B------:R-:W-:Y:S04]  /*5600*/  STSM.16.M88.4 [R81+0x2000], R160 ;  /* 0x002000a051007844 */ /* 0x000fe80000000200 */
        /* <DEDUP_REMOVED lines=17> */
[----:B--2---:R-:W1:Y:S04]  /*5720*/  LDS.128 R164, [R140+0x18000] ;  /* 0x018000008ca47984 */ /* 0x004e680000000c00 */
[----:B------:R-:W2:Y:S04]  /*5730*/  LDS.128 R168, [R32+0x18400] ;  /* 0x0184000020a87984 */ /* 0x000ea80000000c00 */
[----:B------:R-:W1:Y:S04]  /*5740*/  LDS.128 R176, [R33+0x18800] ;  /* 0x0188000021b07984 */ /* 0x000e680000000c00 */
[----:B------:R-:W1:Y:S01]  /*5750*/  LDS.128 R172, [R251+0x18c00] ;  /* 0x018c0000fbac7984 */ /* 0x000e620000000c00 */
        /* <DEDUP_REMOVED lines=18> */
[----:B------:R-:W3:Y:S04]  /*5880*/  LDS.128 R20, [R140+0x18000] ;  /* 0x018000008c147984 */ /* 0x000ee80000000c00 */
[----:B------:R-:W3:Y:S04]  /*5890*/  LDS.128 R24, [R32+0x18400] ;  /* 0x0184000020187984 */ /* 0x000ee80000000c00 */
[----:B------:R-:W3:Y:S04]  /*58a0*/  LDS.128 R152, [R33+0x18800] ;  /* 0x0188000021987984 */ /* 0x000ee80000000c00 */
[----:B------:R-:W3:Y:S04]  /*58b0*/  LDS.128 R160, [R251+0x18c00] ;  /* 0x018c0000fba07984 */ /* 0x000ee80000000c00 */
[----:B-1----:R-:W-:Y:S04]  /*58c0*/  @P0 STG.E.128 desc[UR28][R18.64], R164 ;  /* 0x000000a412000986 */ /* 0x002fe8000c101d1c */
[----:B--2---:R-:W-:Y:S04]  /*58d0*/  @P0 STG.E.128 desc[UR28][R4.64], R168 ;  /* 0x000000a804000986 */ /* 0x004fe8000c101d1c */
[----:B------:R-:W-:Y:S04]  /*58e0*/  @P0 STG.E.128 desc[UR28][R6.64], R176 ;  /* 0x000000b006000986 */ /* 0x000fe8000c101d1c */
[----:B------:R-:W-:Y:S04]  /*58f0*/  @P0 STG.E.128 desc[UR28][R8.64], R172 ;  /* 0x000000ac08000986 */ /* 0x000fe8000c101d1c */
[----:B---3--:R1:W-:Y:S04]  /*5900*/  @P0 STG.E.128 desc[UR28][R10.64], R20 ;  /* 0x000000140a000986 */ /* 0x0083e8000c101d1c */
[----:B------:R-:W-:Y:S04]  /*5910*/  @P0 STG.E.128 desc[UR28][R12.64], R24 ;  /* 0x000000180c000986 */ /* 0x000fe8000c101d1c */
[----:B------:R-:W-:Y:S04]  /*5920*/  @P0 STG.E.128 desc[UR28][R14.64], R152 ;  /* 0x000000980e000986 */ /* 0x000fe8000c101d1c */
[----:B------:R-:W-:Y:S01]  /*5930*/  @P0 STG.E.128 desc[UR28][R16.64], R160 ;  /* 0x000000a010000986 */ /* 0x000fe2000c101d1c */
[----:B------:R-:W-:-:S04]  /*5940*/  DEPBAR.LE SB0, 0x6 ;  /* 0x000081800000791a */ /* 0x000fc80000000000 */
[----:B------:R-:W-:Y:S01]  /*5950*/  BAR.SYNC.DEFER_BLOCKING 0x0 ;  /* 0x0000000000007b1d */ /* 0x000fe20000010000 */
[C---:B------:R-:W-:Y:S02]  /*5960*/  LEA R89, R95.reuse, UR26, 0x1 ;  /* 0x0000001a5f597c11 */ /* 0x040fe4000f8e08ff */
[----:B-1----:R-:W-:-:S03]  /*5970*/  LOP3.LUT R20, R95, 0x10, RZ, 0x3c, !PT ;  /* 0x000000105f147812 */ /* 0x002fc600078e3cff */
[----:B------:R-:W-:Y:S04]  /*5980*/  LDSM.16.M88.4 R152, [R89] ;  /* 0x000000005998783b */ /* 0x000fe80000000200 */
[----:B------:R-:W1:Y:S04]  /*5990*/  LDSM.16.MT88.4 R208, [R114+0x14000] ;  /* 0x0140000072d0783b */ /* 0x000e680000004200 */
[----:B------:R-:W2:Y:S04]  /*59a0*/  LDSM.16.MT88.4 R204, [R145+0x14000] ;  /* 0x0140000091cc783b */ /* 0x000ea80000004200 */
[----:B------:R-:W3:Y:S04]  /*59b0*/  LDSM.16.MT88.4 R188, [R143+0x14000] ;  /* 0x014000008fbc783b */ /* 0x000ee80000004200 */
[----:B------:R-:W3:Y:S04]  /*59c0*/  LDSM.16.MT88.4 R172, [R141+0x14000] ;  /* 0x014000008dac783b */ /* 0x000ee80000004200 */
[----:B------:R-:W3:Y:S04]  /*59d0*/  LDSM.16.MT88.4 R16, [R159+0x14000] ;  /* 0x014000009f10783b */ /* 0x000ee80000004200 */
[----:B------:R-:W3:Y:S04]  /*59e0*/  LDSM.16.MT88.4 R12, [R158+0x14000] ;  /* 0x014000009e0c783b */ /* 0x000ee80000004200 */
[----:B----4-:R-:W4:Y:S04]  /*59f0*/  LDSM.16.MT88.4 R8, [R157+0x14000] ;  /* 0x014000009d08783b */ /* 0x010f280000004200 */
[----:B------:R-:W4:Y:S01]  /*5a00*/  LDSM.16.MT88.4 R4, [R156+0x14000] ;  /* 0x014000009c04783b */ /* 0x000f220000004200 */
[----:B------:R-:W-:-:S02]  /*5a10*/  LEA R147, R20, UR26, 0x1 ;  /* 0x0000001a14937c11 */ /* 0x000fc4000f8e08ff */
[----:B------:R-:W-:Y:S01]  /*5a20*/  LOP3.LUT R176, R95, 0x20, RZ, 0x3c, !PT ;  /* 0x000000205fb07812 */ /* 0x000fe200078e3cff */
[----:B------:R-:W-:Y:S04]  /*5a30*/  LDSM.16.MT88.4 R180, [R114+0x15000] ;  /* 0x0150000072b4783b */ /* 0x000fe80000004200 */
[----:B------:R-:W4:Y:S01]  /*5a40*/  LDSM.16.M88.4 R196, [R147] ;  /* 0x0000000093c4783b */ /* 0x000f220000000200 */
[C---:B-1----:R-:W-:Y:S03]  /*5a50*/  HMMA.16816.F32.BF16 R20, R152.reuse, R208, RZ ;  /* 0x000000d09814723c */ /* 0x042fe600000418ff */
[----:B------:R-:W-:Y:S04]  /*5a60*/  LDSM.16.MT88.4 R184, [R112+0x14000] ;  /* 0x0140000070b8783b */ /* 0x000fe80000004200 */
[----:B------:R-:W-:Y:S01]  /*5a70*/  LDSM.16.MT88.4 R228, [R113+0x14000] ;  /* 0x0140000071e4783b */ /* 0x000fe20000004200 */
[C---:B--2---:R-:W-:Y:S03]  /*5a80*/  HMMA.16816.F32.BF16 R192, R152.reuse, R204, RZ ;  /* 0x000000cc98c0723c */ /* 0x044fe600000418ff */
[----:B------:R-:W-:Y:S03]  /*5a90*/  LDSM.16.MT88.4 R224, [R110+0x14000] ;  /* 0x014000006ee0783b */ /* 0x000fe60000004200 */
[C---:B---3--:R-:W-:Y:S01]  /*5aa0*/  HMMA.16816.F32.BF16 R200, R152.reuse, R188, RZ ;  /* 0x000000bc98c8723c */ /* 0x048fe200000418ff */
[----:B------:R-:W-:Y:S04]  /*5ab0*/  LDSM.16.MT88.4 R220, [R111+0x14000] ;  /* 0x014000006fdc783b */ /* 0x000fe80000004200 */
[----:B------:R-:W-:Y:S01]  /*5ac0*/  LDSM.16.MT88.4 R216, [R108+0x14000] ;  /* 0x014000006cd8783b */ /* 0x000fe20000004200 */
[C---:B------:R-:W-:Y:S03]  /*5ad0*/  HMMA.16816.F32.BF16 R168, R152.reuse, R172, RZ ;  /* 0x000000ac98a8723c */ /* 0x040fe600000418ff */
[----:B------:R-:W-:Y:S03]  /*5ae0*/  LDSM.16.MT88.4 R212, [R109+0x14000] ;  /* 0x014000006dd4783b */ /* 0x000fe60000004200 */
[C---:B------:R-:W-:Y:S06]  /*5af0*/  HMMA.16816.F32.BF16 R164, R152.reuse, R16, RZ ;  /* 0x0000001098a4723c */ /* 0x040fec00000418ff */
[C---:B------:R-:W-:Y:S06]  /*5b00*/  HMMA.16816.F32.BF16 R24, R152.reuse, R12, RZ ;  /* 0x0000000c9818723c */ /* 0x040fec00000418ff */
[----:B----4-:R-:W-:Y:S01]  /*5b10*/  HMMA.16816.F32.BF16 R160, R152, R8, RZ ;  /* 0x0000000898a0723c */ /* 0x010fe200000418ff */
[----:B------:R-:W-:-:S02]  /*5b20*/  LEA R146, R176, UR26, 0x1 ;  /* 0x0000001ab0927c11 */ /* 0x000fc4000f8e08ff */
[----:B------:R-:W-:Y:S03]  /*5b30*/  LDSM.16.MT88.4 R176, [R115+0x14000] ;  /* 0x0140000073b0783b */ /* 0x000fe60000004200 */
[----:B------:R-:W-:Y:S01]  /*5b40*/  HMMA.16816.F32.BF16 R152, R152, R4, RZ ;  /* 0x000000049898723c */ /* 0x000fe200000418ff */
[----:B------:R-:W1:Y:S05]  /*5b50*/  LDSM.16.M88.4 R232, [R146] ;  /* 0x0000000092e8783b */ /* 0x000e6a0000000200 */
[C---:B------:R-:W-:Y:S06]  /*5b60*/  HMMA.16816.F32.BF16 R20, R196.reuse, R210, R20 ;  /* 0x000000d2c414723c */ /* 0x040fec0000041814 */
[C---:B------:R-:W-:Y:S06]  /*5b70*/  HMMA.16816.F32.BF16 R192, R196.reuse, R206, R192 ;  /* 0x000000cec4c0723c */ /* 0x040fec00000418c0 */
[C---:B------:R-:W-:Y:S06]  /*5b80*/  HMMA.16816.F32.BF16 R200, R196.reuse, R190, R200 ;  /* 0x000000bec4c8723c */ /* 0x040fec00000418c8 */
[C---:B------:R-:W-:Y:S06]  /*5b90*/  HMMA.16816.F32.BF16 R168, R196.reuse, R174, R168 ;  /* 0x000000aec4a8723c */ /* 0x040fec00000418a8 */
[C---:B------:R-:W-:Y:S06]  /*5ba0*/  HMMA.16816.F32.BF16 R164, R196.reuse, R18, R164 ;  /* 0x00000012c4a4723c */ /* 0x040fec00000418a4 */
[C---:B------:R-:W-:Y:S06]  /*5bb0*/  HMMA.16816.F32.BF16 R24, R196.reuse, R14, R24 ;  /* 0x0000000ec418723c */ /* 0x040fec0000041818 */
[C---:B------:R-:W-:Y:S06]  /*5bc0*/  HMMA.16816.F32.BF16 R160, R196.reuse, R10, R160 ;  /* 0x0000000ac4a0723c */ /* 0x040fec00000418a0 */
[----:B------:R-:W-:Y:S07]  /*5bd0*/  HMMA.16816.F32.BF16 R196, R196, R6, R152 ;  /* 0x00000006c4c4723c */ /* 0x000fee0000041898 */
[----:B------:R-:W-:-:S04]  /*5be0*/  LOP3.LUT R152, R95, 0x30, RZ, 0x3c, !PT ;  /* 0x000000305f987812 */ /* 0x000fc800078e3cff */
[----:B------:R-:W-:-:S05]  /*5bf0*/  LEA R144, R152, UR26, 0x1 ;  /* 0x0000001a98907c11 */ /* 0x000fca000f8e08ff */
[----:B------:R-:W2:Y:S01]  /*5c00*/  LDSM.16.M88.4 R152, [R144] ;  /* 0x000000009098783b */ /* 0x000ea20000000200 */
[C---:B-1----:R-:W-:Y:S06]  /*5c10*/  HMMA.16816.F32.BF16 R20, R232.reuse, R180, R20 ;  /* 0x000000b4e814723c */ /* 0x042fec0000041814 */
[C---:B------:R-:W-:Y:S06]  /*5c20*/  HMMA.16816.F32.BF16 R192, R232.reuse, R176, R192 ;  /* 0x000000b0e8c0723c */ /* 0x040fec00000418c0 */
[C---:B------:R-:W-:Y:S06]  /*5c30*/  HMMA.16816.F32.BF16 R200, R232.reuse, R184, R200 ;  /* 0x000000b8e8c8723c */ /* 0x040fec00000418c8 */
[C---:B------:R-:W-:Y:S06]  /*5c40*/  HMMA.16816.F32.BF16 R168, R232.reuse, R228, R168 ;  /* 0x000000e4e8a8723c */ /* 0x040fec00000418a8 */
[C---:B------:R-:W-:Y:S06]  /*5c50*/  HMMA.16816.F32.BF16 R164, R232.reuse, R224, R164 ;  /* 0x000000e0e8a4723c */ /* 0x040fec00000418a4 */
[C---:B------:R-:W-:Y:S06]  /*5c60*/  HMMA.16816.F32.BF16 R24, R232.reuse, R220, R24 ;  /* 0x000000dce818723c */ /* 0x040fec0000041818 */
[C---:B------:R-:W-:Y:S06]  /*5c70*/  HMMA.16816.F32.BF16 R160, R232.reuse, R216, R160 ;  /* 0x000000d8e8a0723c */ /* 0x040fec00000418a0 */
[----:B------:R-:W-:Y:S06]  /*5c80*/  HMMA.16816.F32.BF16 R196, R232, R212, R196 ;  /* 0x000000d4e8c4723c */ /* 0x000fec00000418c4 */
[C---:B--2---:R-:W-:Y:S06]  /*5c90*/  HMMA.16816.F32.BF16 R20, R152.reuse, R182, R20 ;  /* 0x000000b69814723c */ /* 0x044fec0000041814 */
        /* <DEDUP_REMOVED lines=9> */
[----:B------:R-:W1:Y:S01]  /*5d30*/  LDSM.16.M88.4 R240, [R142] ;  /* 0x000000008ef0783b */ /* 0x000e620000000200 */
[----:B------:R-:W-:-:S04]  /*5d40*/  LOP3.LUT R252, R95, 0x810, RZ, 0x3c, !PT ;  /* 0x000008105ffc7812 */ /* 0x000fc800078e3cff */
[----:B------:R-:W-:-:S05]  /*5d50*/  LEA R252, R252, UR26, 0x1 ;  /* 0x0000001afcfc7c11 */ /* 0x000fca000f8e08ff */
[----:B------:R-:W2:Y:S01]  /*5d60*/  LDSM.16.M88.4 R232, [R252] ;  /* 0x00000000fce8783b */ /* 0x000ea20000000200 */
[----:B-1----:R-:W-:-:S15]  /*5d70*/  HMMA.16816.F32.BF16 R196, R240, R208, RZ ;  /* 0x000000d0f0c4723c */ /* 0x002fde00000418ff */
[----:B------:R-:W-:-:S09]  /*5d80*/  NOP ;  /* 0x0000000000007918 */ /* 0x000fd20000000000 */
[----:B--2---:R-:W-:Y:S06]  /*5d90*/  HMMA.16816.F32.BF16 R208, R232, R210, R196 ;  /* 0x000000d2e8d0723c */ /* 0x004fec00000418c4 */
[----:B------:R-:W-:Y:S01]  /*5da0*/  HMMA.16816.F32.BF16 R196, R240, R204, RZ ;  /* 0x000000ccf0c4723c */ /* 0x000fe200000418ff */
[----:B------:R-:W1:-:S15]  /*5db0*/  S2R R88, SR_TID.X ;  /* 0x0000000000587919 */ /* 0x000e5e0000002100 */
[----:B------:R-:W-:-:S08]  /*5dc0*/  NOP ;  /* 0x0000000000007918 */ /* 0x000fd00000000000 */
[----:B------:R-:W-:Y:S06]  /*5dd0*/  HMMA.16816.F32.BF16 R204, R232, R206, R196 ;  /* 0x000000cee8cc723c */ /* 0x000fec00000418c4 */
[----:B------:R-:W-:Y:S01]  /*5de0*/  HMMA.16816.F32.BF16 R196, R240, R188, RZ ;  /* 0x000000bcf0c4723c */ /* 0x000fe200000418ff */
[----:B------:R-:W-:Y:S01]  /*5df0*/  VIADD R250, R250, UR34 ;  /* 0x00000022fafa7c36 */ /* 0x000fe20008000000 */
[----:B------:R-:W-:Y:S01]  /*5e00*/  UIADD3 UR34, UR34, 0x40, URZ ;  /* 0x0000004022227890 */ /* 0x000fe2000fffe03f */
[----:B-1----:R-:W-:-:S15]  /*5e10*/  SHF.R.U32.HI R91, RZ, 0x3, R88 ;  /* 0x00000003ff5b7819 */ /* 0x002fde0000011658 */
[----:B------:R-:W-:-:S06]  /*5e20*/  NOP ;  /* 0x0000000000007918 */ /* 0x000fcc0000000000 */
[----:B------:R-:W-:Y:S06]  /*5e30*/  HMMA.16816.F32.BF16 R188, R232, R190, R196 ;  /* 0x000000bee8bc723c */ /* 0x000fec00000418c4 */
[----:B------:R-:W-:Y:S01]  /*5e40*/  HMMA.16816.F32.BF16 R196, R240, R172, RZ ;  /* 0x000000acf0c4723c */ /* 0x000fe200000418ff */
[----:B------:R-:W-:Y:S01]  /*5e50*/  SGXT.U32 R91, R91, 0x3 ;  /* 0x000000035b5b781a */ /* 0x000fe20000000000 */
[----:B------:R-:W-:Y:S02]  /*5e60*/  USHF.R.S32.HI UR31, URZ, 0x1f, UR34 ;  /* 0x0000001f3f1f7899 */ /* 0x000fe40008011422 */
[----:B------:R-:W-:-:S02]  /*5e70*/  UISETP.GT.AND UP1, UPT, UR34, -0x1, UPT ;  /* 0xffffffff2200788c */ /* 0x000fc4000bf24270 */
[----:B------:R-:W-:Y:S01]  /*5e80*/  LOP3.LUT R88, R91, UR34, RZ, 0xfc, !PT ;  /* 0x000000225b587c12 */ /* 0x000fe2000f8efcff */
[----:B------:R-:W-:Y:S03]  /*5e90*/  HMMA.16816.F32.BF16 R236, R240, R16, RZ ;  /* 0x00000010f0ec723c */ /* 0x000fe600000418ff */
[----:B------:R-:W-:-:S03]  /*5ea0*/  ISETP.LT.U32.AND P1, PT, R88, UR35, PT ;  /* 0x0000002358007c0c */ /* 0x000fc6000bf21070 */
[----:B------:R-:W-:Y:S01]  /*5eb0*/  HMMA.16816.F32.BF16 R244, R240, R12, RZ ;  /* 0x0000000cf0f4723c */ /* 0x000fe200000418ff */
[----:B------:R-:W-:-:S10]  /*5ec0*/  PLOP3.LUT P5, PT, PT, PT, UP1, 0x80, 0x0 ;  /* 0x000000000000781c */ /* 0x000fd40003faf018 */
[----:B------:R-:W-:Y:S06]  /*5ed0*/  HMMA.16816.F32.BF16 R172, R232, R174, R196 ;  /* 0x000000aee8ac723c */ /* 0x000fec00000418c4 */
[C---:B------:R-:W-:Y:S06]  /*5ee0*/  HMMA.16816.F32.BF16 R196, R240.reuse, R8, RZ ;  /* 0x00000008f0c4723c */ /* 0x040fec00000418ff */
[----:B------:R-:W-:Y:S07]  /*5ef0*/  HMMA.16816.F32.BF16 R240, R240, R4, RZ ;  /* 0x00000004f0f0723c */ /* 0x000fee00000418ff */
[----:B------:R-:W-:-:S05]  /*5f00*/  IMAD.U32 R4, RZ, RZ, UR31 ;  /* 0x0000001fff047e24 */ /* 0x000fca000f8e00ff */
[----:B------:R-:W-:Y:S01]  /*5f10*/  ISETP.LT.AND.EX P1, PT, R4, UR33, P5, P1 ;  /* 0x0000002104007c0c */ /* 0x000fe2000af21310 */
[----:B------:R-:W-:Y:S01]  /*5f20*/  IMAD.U32 R4, RZ, RZ, UR34 ;  /* 0x00000022ff047e24 */ /* 0x000fe2000f8e00ff */
[----:B------:R-:W-:-:S04]  /*5f30*/  LOP3.LUT R2, R2, 0xfffffffb, RZ, 0xc0, !PT ;  /* 0xfffffffb02027812 */ /* 0x000fc800078ec0ff */
[----:B------:R-:W-:Y:S01]  /*5f40*/  LOP3.LUT R94, R4, 0x8, R91, 0xfe, !PT ;  /* 0x00000008045e7812 */ /* 0x000fe200078efe5b */
[----:B------:R-:W-:Y:S01]  /*5f50*/  IMAD.U32 R4, RZ, RZ, UR31 ;  /* 0x0000001fff047e24 */ /* 0x000fe2000f8e00ff */
[----:B------:R-:W-:Y:S02]  /*5f60*/  PLOP3.LUT P6, PT, PT, PT, UP1, 0x80, 0x0 ;  /* 0x000000000000781c */ /* 0x000fe40003fcf018 */
[----:B------:R-:W-:Y:S02]  /*5f70*/  ISETP.LT.U32.AND P5, PT, R94, UR35, PT ;  /* 0x000000235e007c0c */ /* 0x000fe4000bfa1070 */
[----:B------:R-:W-:Y:S02]  /*5f80*/  @P0 LOP3.LUT R2, R2, 0x4, RZ, 0xfc, !PT ;  /* 0x0000000402020812 */ /* 0x000fe400078efcff */
[----:B------:R-:W-:Y:S01]  /*5f90*/  ISETP.LT.AND.EX P0, PT, R4, UR33, P6, P5 ;  /* 0x0000002104007c0c */ /* 0x000fe2000b701350 */
[----:B------:R-:W-:Y:S01]  /*5fa0*/  IMAD.U32 R4, RZ, RZ, UR34 ;  /* 0x00000022ff047e24 */ /* 0x000fe2000f8e00ff */
[----:B------:R-:W-:-:S04]  /*5fb0*/  LOP3.LUT R0, R0, 0xfffffffd, RZ, 0xc0, !PT ;  /* 0xfffffffd00007812 */ /* 0x000fc800078ec0ff */
[----:B------:R-:W-:Y:S01]  /*5fc0*/  LOP3.LUT R93, R4, 0x10, R91, 0xfe, !PT ;  /* 0x00000010045d7812 */ /* 0x000fe200078efe5b */
[----:B------:R-:W-:Y:S01]  /*5fd0*/  IMAD.U32 R4, RZ, RZ, UR31 ;  /* 0x0000001fff047e24 */ /* 0x000fe2000f8e00ff */
[----:B------:R-:W-:Y:S02]  /*5fe0*/  PLOP3.LUT P5, PT, PT, PT, UP1, 0x80, 0x0 ;  /* 0x000000000000781c */ /* 0x000fe40003faf018 */
[----:B------:R-:W-:-:S03]  /*5ff0*/  ISETP.LT.U32.AND P6, PT, R93, UR35, PT ;  /* 0x000000235d007c0c */ /* 0x000fc6000bfc1070 */
        /* <DEDUP_REMOVED lines=11> */
[C---:B------:R-:W-:Y:S01]  /*60b0*/  HMMA.16816.F32.BF16 R236, R232.reuse, R18, R236 ;  /* 0x00000012e8ec723c */ /* 0x040fe200000418ec */
[----:B------:R-:W-:Y:S01]  /*60c0*/  LOP3.LUT R0, R0, 0xffffffbf, RZ, 0xc0, !PT ;  /* 0xffffffbf00007812 */ /* 0x000fe200078ec0ff */
[----:B------:R-:W-:Y:S02]  /*60d0*/  LDSM.16.MT88.4 R16, [R156+0x16000] ;  /* 0x016000009c10783b */ /* 0x000fe40000004200 */
[----:B------:R-:W-:Y:S02]  /*60e0*/  LOP3.LUT R90, R4, 0x20, R91, 0xfe, !PT ;  /* 0x00000020045a7812 */ /* 0x000fe400078efe5b */
[----:B------:R-:W-:Y:S01]  /*60f0*/  HMMA.16816.F32.BF16 R244, R232, R14, R244 ;  /* 0x0000000ee8f4723c */ /* 0x000fe200000418f4 */
[----:B------:R-:W-:-:S05]  /*6100*/  IMAD.U32 R4, RZ, RZ, UR31 ;  /* 0x0000001fff047e24 */ /* 0x000fca000f8e00ff */
[C---:B------:R-:W-:Y:S01]  /*6110*/  HMMA.16816.F32.BF16 R196, R232.reuse, R10, R196 ;  /* 0x0000000ae8c4723c */ /* 0x040fe200000418c4 */
[----:B------:R-:W-:Y:S01]  /*6120*/  PLOP3.LUT P5, PT, PT, PT, UP1, 0x80, 0x0 ;  /* 0x000000000000781c */ /* 0x000fe20003faf018 */
[----:B------:R-:W-:Y:S04]  /*6130*/  LDSM.16.MT88.4 R12, [R145+0x16000] ;  /* 0x01600000910c783b */ /* 0x000fe80000004200 */
[----:B------:R-:W-:Y:S01]  /*6140*/  HMMA.16816.F32.BF16 R240, R232, R6, R240 ;  /* 0x00000006e8f0723c */ /* 0x000fe200000418f0 */
[----:B------:R-:W-:-:S06]  /*6150*/  ISETP.LT.U32.AND P6, PT, R90, UR35, PT ;  /* 0x000000235a007c0c */ /* 0x000fcc000bfc1070 */
[----:B------:R-:W-:-:S04]  /*6160*/  LOP3.LUT R232, R95, 0x820, RZ, 0x3c, !PT ;  /* 0x000008205fe87812 */ /* 0x000fc800078e3cff */
[----:B------:R-:W-:Y:S02]  /*6170*/  LEA R232, R232, UR26, 0x1 ;  /* 0x0000001ae8e87c11 */ /* 0x000fe4000f8e08ff */
[----:B------:R-:W-:Y:S02]  /*6180*/  @P0 LOP3.LUT R0, R0, 0x40, RZ, 0xfc, !PT ;  /* 0x0000004000000812 */ /* 0x000fe400078efcff */
[----:B------:R-:W-:Y:S02]  /*6190*/  ISETP.LT.AND.EX P0, PT, R4, UR33, P5, P6 ;  /* 0x0000002104007c0c */ /* 0x000fe4000af01360 */
[----:B------:R-:W1:Y:S01]  /*61a0*/  LDSM.16.M88.4 R4, [R232] ;  /* 0x00000000e804783b */ /* 0x000e620000000200 */
        /* <DEDUP_REMOVED lines=10> */
[----:B------:R-:W-:Y:S01]  /*6250*/  HMMA.16816.F32.BF16 R240, R4, R212, R240 ;  /* 0x000000d404f0723c */ /* 0x000fe200000418f0 */
[----:B------:R-:W-:Y:S05]  /*6260*/  LDSM.16.MT88.4 R4, [R114+0x16000] ;  /* 0x016000007204783b */ /* 0x000fea0000004200 */
[C---:B--2---:R-:W-:Y:S01]  /*6270*/  HMMA.16816.F32.BF16 R180, R8.reuse, R182, R208 ;  /* 0x000000b608b4723c */ /* 0x044fe200000418d0 */
[----:B------:R-:W-:Y:S05]  /*6280*/  LDSM.16.MT88.4 R208, [R141+0x16000] ;  /* 0x016000008dd0783b */ /* 0x000fea0000004200 */
[C---:B------:R-:W-:Y:S01]  /*6290*/  HMMA.16816.F32.BF16 R176, R8.reuse, R178, R204 ;  /* 0x000000b208b0723c */ /* 0x040fe200000418cc */
[----:B------:R-:W-:Y:S05]  /*62a0*/  LDSM.16.MT88.4 R204, [R158+0x16000] ;  /* 0x016000009ecc783b */ /* 0x000fea0000004200 */
[C---:B------:R-:W-:Y:S01]  /*62b0*/  HMMA.16816.F32.BF16 R188, R8.reuse, R186, R188 ;  /* 0x000000ba08bc723c */ /* 0x040fe200000418bc */
[----:B------:R-:W-:Y:S05]  /*62c0*/  LDSM.16.MT88.4 R184, [R159+0x16000] ;  /* 0x016000009fb8783b */ /* 0x000fea0000004200 */
[C---:B------:R-:W-:Y:S06]  /*62d0*/  HMMA.16816.F32.BF16 R172, R8.reuse, R230, R172 ;  /* 0x000000e608ac723c */ /* 0x040fec00000418ac */
[C---:B------:R-:W-:Y:S01]  /*62e0*/  HMMA.16816.F32.BF16 R236, R8.reuse, R226, R236 ;  /* 0x000000e208ec723c */ /* 0x040fe200000418ec */
[----:B------:R-:W-:Y:S05]  /*62f0*/  LDSM.16.M88.4 R224, [R147+0x4000] ;  /* 0x0040000093e0783b */ /* 0x000fea0000000200 */
[C---:B------:R-:W-:Y:S01]  /*6300*/  HMMA.16816.F32.BF16 R244, R8.reuse, R222, R244 ;  /* 0x000000de08f4723c */ /* 0x040fe200000418f4 */
[----:B------:R-:W-:Y:S05]  /*6310*/  LDSM.16.M88.4 R220, [R252+0x4000] ;  /* 0x00400000fcdc783b */ /* 0x000fea0000000200 */
[C---:B------:R-:W-:Y:S01]  /*6320*/  HMMA.16816.F32.BF16 R196, R8.reuse, R218, R196 ;  /* 0x000000da08c4723c */ /* 0x040fe200000418c4 */
[----:B------:R-:W1:Y:S05]  /*6330*/  LDSM.16.M88.4 R216, [R89+0x4000] ;  /* 0x0040000059d8783b */ /* 0x000e6a0000000200 */
[----:B------:R-:W-:Y:S01]  /*6340*/  HMMA.16816.F32.BF16 R240, R8, R214, R240 ;  /* 0x000000d608f0723c */ /* 0x000fe200000418f0 */
[----:B------:R-:W2:Y:S04]  /*6350*/  LDSM.16.MT88.4 R212, [R143+0x16000] ;  /* 0x016000008fd4783b */ /* 0x000ea80000004200 */
[----:B------:R-:W3:Y:S01]  /*6360*/  LDSM.16.MT88.4 R8, [R157+0x16000] ;  /* 0x016000009d08783b */ /* 0x000ee20000004200 */
[C---:B-1----:R-:W-:Y:S06]  /*6370*/  HMMA.16816.F32.BF16 R20, R216.reuse, R4, R20 ;  /* 0x00000004d814723c */ /* 0x042fec0000041814 */
[C---:B------:R-:W-:Y:S06]  /*6380*/  HMMA.16816.F32.BF16 R192, R216.reuse, R12, R192 ;  /* 0x0000000cd8c0723c */ /* 0x040fec00000418c0 */
[C---:B--2---:R-:W-:Y:S06]  /*6390*/  HMMA.16816.F32.BF16 R200, R216.reuse, R212, R200 ;  /* 0x000000d4d8c8723c */ /* 0x044fec00000418c8 */
[C---:B------:R-:W-:Y:S06]  /*63a0*/  HMMA.16816.F32.BF16 R168, R216.reuse, R208, R168 ;  /* 0x000000d0d8a8723c */ /* 0x040fec00000418a8 */
[C---:B------:R-:W-:Y:S06]  /*63b0*/  HMMA.16816.F32.BF16 R164, R216.reuse, R184, R164 ;  /* 0x000000b8d8a4723c */ /* 0x040fec00000418a4 */
[C---:B------:R-:W-:Y:S06]  /*63c0*/  HMMA.16816.F32.BF16 R24, R216.reuse, R204, R24 ;  /* 0x000000ccd818723c */ /* 0x040fec0000041818 */
[C---:B---3--:R-:W-:Y:S06]  /*63d0*/  HMMA.16816.F32.BF16 R160, R216.reuse, R8, R160 ;  /* 0x00000008d8a0723c */ /* 0x048fec00000418a0 */
[----:B------:R-:W-:Y:S01]  /*63e0*/  HMMA.16816.F32.BF16 R152, R216, R16, R152 ;  /* 0x00000010d898723c */ /* 0x000fe20000041898 */
[----:B------:R-:W1:Y:S05]  /*63f0*/  LDSM.16.M88.4 R216, [R142+0x4000] ;  /* 0x004000008ed8783b */ /* 0x000e6a0000000200 */
[C---:B------:R-:W-:Y:S06]  /*6400*/  HMMA.16816.F32.BF16 R20, R224.reuse, R6, R20 ;  /* 0x00000006e014723c */ /* 0x040fec0000041814 */
[----:B------:R-:W-:Y:S06]  /*6410*/  HMMA.16816.F32.BF16 R192, R224, R14, R192 ;  /* 0x0000000ee0c0723c */ /* 0x000fec00000418c0 */
        /* <DEDUP_REMOVED lines=8> */
[----:B------:R-:W-:Y:S05]  /*64a0*/  LDSM.16.M88.4 R216, [R146+0x4000] ;  /* 0x0040000092d8783b */ /* 0x000fea0000000200 */
[C---:B------:R-:W-:Y:S06]  /*64b0*/  HMMA.16816.F32.BF16 R200, R224.reuse, R214, R200 ;  /* 0x000000d6e0c8723c */ /* 0x040fec00000418c8 */
[C---:B------:R-:W-:Y:S06]  /*64c0*/  HMMA.16816.F32.BF16 R168, R224.reuse, R210, R168 ;  /* 0x000000d2e0a8723c */ /* 0x040fec00000418a8 */
[C---:B------:R-:W-:Y:S06]  /*64d0*/  HMMA.16816.F32.BF16 R164, R224.reuse, R186, R164 ;  /* 0x000000bae0a4723c */ /* 0x040fec00000418a4 */
[C---:B------:R-:W-:Y:S06]  /*64e0*/  HMMA.16816.F32.BF16 R24, R224.reuse, R206, R24 ;  /* 0x000000cee018723c */ /* 0x040fec0000041818 */
[C---:B------:R-:W-:Y:S06]  /*64f0*/  HMMA.16816.F32.BF16 R160, R224.reuse, R10, R160 ;  /* 0x0000000ae0a0723c */ /* 0x040fec00000418a0 */
[----:B------:R-:W-:Y:S06]  /*6500*/  HMMA.16816.F32.BF16 R152, R224, R18, R152 ;  /* 0x00000012e098723c */ /* 0x000fec0000041898 */
[C---:B------:R-:W-:Y:S01]  /*6510*/  HMMA.16816.F32.BF16 R180, R220.reuse, R6, R180 ;  /* 0x00000006dcb4723c */ /* 0x040fe200000418b4 */
[----:B------:R-:W1:Y:S05]  /*6520*/  LDSM.16.MT88.4 R4, [R114+0x17000] ;  /* 0x017000007204783b */ /* 0x000e6a0000004200 */
[C---:B------:R-:W-:Y:S01]  /*6530*/  HMMA.16816.F32.BF16 R176, R220.reuse, R14, R176 ;  /* 0x0000000edcb0723c */ /* 0x040fe200000418b0 */
[----:B------:R-:W-:Y:S05]  /*6540*/  LDSM.16.MT88.4 R12, [R111+0x16000] ;  /* 0x016000006f0c783b */ /* 0x000fea0000004200 */
[C---:B------:R-:W-:Y:S01]  /*6550*/  HMMA.16816.F32.BF16 R188, R220.reuse, R214, R188 ;  /* 0x000000d6dcbc723c */ /* 0x040fe200000418bc */
[----:B------:R-:W2:Y:S05]  /*6560*/  LDSM.16.MT88.4 R212, [R113+0x16000] ;  /* 0x0160000071d4783b */ /* 0x000eaa0000004200 */
[C---:B------:R-:W-:Y:S01]  /*6570*/  HMMA.16816.F32.BF16 R172, R220.reuse, R210, R172 ;  /* 0x000000d2dcac723c */ /* 0x040fe200000418ac */
[----:B------:R-:W-:Y:S05]  /*6580*/  LDSM.16.MT88.4 R208, [R108+0x16000] ;  /* 0x016000006cd0783b */ /* 0x000fea0000004200 */
[C---:B------:R-:W-:Y:S01]  /*6590*/  HMMA.16816.F32.BF16 R236, R220.reuse, R186, R236 ;  /* 0x000000badcec723c */ /* 0x040fe200000418ec */
[----:B------:R-:W3:Y:S05]  /*65a0*/  LDSM.16.MT88.4 R184, [R112+0x16000] ;  /* 0x0160000070b8783b */ /* 0x000eea0000004200 */
[C---:B------:R-:W-:Y:S01]  /*65b0*/  HMMA.16816.F32.BF16 R244, R220.reuse, R206, R244 ;  /* 0x000000cedcf4723c */ /* 0x040fe200000418f4 */
[----:B------:R-:W-:Y:S05]  /*65c0*/  LDSM.16.MT88.4 R204, [R109+0x16000] ;  /* 0x016000006dcc783b */ /* 0x000fea0000004200 */
[C---:B------:R-:W-:Y:S01]  /*65d0*/  HMMA.16816.F32.BF16 R196, R220.reuse, R10, R196 ;  /* 0x0000000adcc4723c */ /* 0x040fe200000418c4 */
[----:B------:R-:W4:Y:S05]  /*65e0*/  LDSM.16.MT88.4 R8, [R110+0x16000] ;  /* 0x016000006e08783b */ /* 0x000f2a0000004200 */
[----:B------:R-:W-:Y:S01]  /*65f0*/  HMMA.16816.F32.BF16 R240, R220, R18, R240 ;  /* 0x00000012dcf0723c */ /* 0x000fe200000418f0 */
[----:B------:R-:W4:Y:S05]  /*6600*/  LDSM.16.MT88.4 R16, [R115+0x16000] ;  /* 0x016000007310783b */ /* 0x000f2a0000004200 */
[C---:B-1----:R-:W-:Y:S06]  /*6610*/  HMMA.16816.F32.BF16 R20, R216.reuse, R4, R20 ;  /* 0x00000004d814723c */ /* 0x042fec0000041814 */
[C---:B--2---:R-:W-:Y:S06]  /*6620*/  HMMA.16816.F32.BF16 R168, R216.reuse, R212, R168 ;  /* 0x000000d4d8a8723c */ /* 0x044fec00000418a8 */
[C---:B------:R-:W-:Y:S06]  /*6630*/  HMMA.16816.F32.BF16 R24, R216.reuse, R12, R24 ;  /* 0x0000000cd818723c */ /* 0x040fec0000041818 */
[C---:B---3--:R-:W-:Y:S06]  /*6640*/  HMMA.16816.F32.BF16 R200, R216.reuse, R184, R200 ;  /* 0x000000b8d8c8723c */ /* 0x048fec00000418c8 */
[C---:B------:R-:W-:Y:S06]  /*6650*/  HMMA.16816.F32.BF16 R160, R216.reuse, R208, R160 ;  /* 0x000000d0d8a0723c */ /* 0x040fec00000418a0 */
[C---:B----4-:R-:W-:Y:S06]  /*6660*/  HMMA.16816.F32.BF16 R164, R216.reuse, R8, R164 ;  /* 0x00000008d8a4723c */ /* 0x050fec00000418a4 */
[C---:B------:R-:W-:Y:S06]  /*6670*/  HMMA.16816.F32.BF16 R192, R216.reuse, R16, R192 ;  /* 0x00000010d8c0723c */ /* 0x040fec00000418c0 */
[----:B------:R-:W-:Y:S01]  /*6680*/  HMMA.16816.F32.BF16 R152, R216, R204, R152 ;  /* 0x000000ccd898723c */ /* 0x000fe20000041898 */
[----:B------:R-:W1:Y:S05]  /*6690*/  LDSM.16.M88.4 R216, [R232+0x4000] ;  /* 0x00400000e8d8783b */ /* 0x000e6a0000000200 */
[C---:B-1----:R-:W-:Y:S01]  /*66a0*/  HMMA.16816.F32.BF16 R220, R216.reuse, R212, R172 ;  /* 0x000000d4d8dc723c */ /* 0x042fe200000418ac */
[----:B------:R-:W1:Y:S05]  /*66b0*/  LDSM.16.M88.4 R172, [R144+0x4000] ;  /* 0x0040000090ac783b */ /* 0x000e6a0000000200 */
[C---:B------:R-:W-:Y:S06]  /*66c0*/  HMMA.16816.F32.BF16 R180, R216.reuse, R4, R180 ;  /* 0x00000004d8b4723c */ /* 0x040fec00000418b4 */
[C---:B------:R-:W-:Y:S06]  /*66d0*/  HMMA.16816.F32.BF16 R176, R216.reuse, R16, R176 ;  /* 0x00000010d8b0723c */ /* 0x040fec00000418b0 */
[C---:B------:R-:W-:Y:S06]  /*66e0*/  HMMA.16816.F32.BF16 R188, R216.reuse, R184, R188 ;  /* 0x000000b8d8bc723c */ /* 0x040fec00000418bc */
[C---:B------:R-:W-:Y:S06]  /*66f0*/  HMMA.16816.F32.BF16 R236, R216.reuse, R8, R236 ;  /* 0x00000008d8ec723c */ /* 0x040fec00000418ec */
[C---:B------:R-:W-:Y:S06]  /*6700*/  HMMA.16816.F32.BF16 R244, R216.reuse, R12, R244 ;  /* 0x0000000cd8f4723c */ /* 0x040fec00000418f4 */
[C---:B------:R-:W-:Y:S06]  /*6710*/  HMMA.16816.F32.BF16 R196, R216.reuse, R208, R196 ;  /* 0x000000d0d8c4723c */ /* 0x040fec00000418c4 */
[----:B------:R-:W-:Y:S01]  /*6720*/  HMMA.16816.F32.BF16 R240, R216, R204, R240 ;  /* 0x000000ccd8f0723c */ /* 0x000fe200000418f0 */
[----:B------:R-:W2:Y:S05]  /*6730*/  LDSM.16.M88.4 R216, [R233+0x4000] ;  /* 0x00400000e9d8783b */ /* 0x000eaa0000000200 */
        /* <DEDUP_REMOVED lines=8> */
[----:B------:R-:W1:Y:S01]  /*67c0*/  LDSM.16.M88.4 R172, [R252+0x8000] ;  /* 0x00800000fcac783b */ /* 0x000e620000000200 */
[----:B------:R-:W-:-:S04]  /*67d0*/  IMAD.U32 R224, RZ, RZ, UR34 ;  /* 0x00000022ffe07e24 */ /* 0x000fc8000f8e00ff */
[----:B--2---:R-:W-:Y:S01]  /*67e0*/  HMMA.16816.F32.BF16 R176, R216, R18, R176 ;  /* 0x00000012d8b0723c */ /* 0x004fe200000418b0 */
[----:B------:R-:W2:Y:S01]  /*67f0*/  LDSM.16.M88.4 R16, [R232+0x8000] ;  /* 0x00800000e810783b */ /* 0x000ea20000000200 */
[----:B------:R-:W-:Y:S01]  /*6800*/  LOP3.LUT R224, R224, 0x28, R91, 0xfe, !PT ;  /* 0x00000028e0e07812 */ /* 0x000fe200078efe5b */
[----:B------:R-:W-:-:S03]  /*6810*/  IMAD.U32 R225, RZ, RZ, UR34 ;  /* 0x00000022ffe17e24 */ /* 0x000fc6000f8e00ff */
[C---:B------:R-:W-:Y:S01]  /*6820*/  HMMA.16816.F32.BF16 R188, R216.reuse, R186, R188 ;  /* 0x000000bad8bc723c */ /* 0x040fe200000418bc */
[----:B------:R-:W-:Y:S01]  /*6830*/  LOP3.LUT R0, R0, 0xffffff7f, RZ, 0xc0, !PT ;  /* 0xffffff7f00007812 */ /* 0x000fe200078ec0ff */
[----:B------:R-:W-:Y:S01]  /*6840*/  IMAD.U32 R4, RZ, RZ, UR31 ;  /* 0x0000001fff047e24 */ /* 0x000fe2000f8e00ff */
[----:B------:R-:W-:Y:S01]  /*6850*/  PLOP3.LUT P5, PT, PT, PT, UP1, 0x80, 0x0 ;  /* 0x000000000000781c */ /* 0x000fe20003faf018 */
[----:B------:R-:W-:Y:S01]  /*6860*/  IMAD.U32 R5, RZ, RZ, UR34 ;  /* 0x00000022ff057e24 */ /* 0x000fe2000f8e00ff */
[----:B------:R-:W-:Y:S02]  /*6870*/  ISETP.LT.U32.AND P6, PT, R224, UR35, PT ;  /* 0x00000023e0007c0c */ /* 0x000fe4000bfc1070 */
[----:B------:R-:W-:Y:S01]  /*6880*/  LOP3.LUT R225, R225, 0x30, R91, 0xfe, !PT ;  /* 0x00000030e1e17812 */ /* 0x000fe200078efe5b */
[----:B------:R-:W-:Y:S01]  /*6890*/  HMMA.16816.F32.BF16 R220, R216, R214, R220 ;  /* 0x000000d6d8dc723c */ /* 0x000fe200000418dc */
[----:B------:R-:W-:Y:S02]  /*68a0*/  @P0 LOP3.LUT R0, R0, 0x80, RZ, 0xfc, !PT ;  /* 0x0000008000000812 */ /* 0x000fe400078efcff */
[----:B------:R-:W-:-:S02]  /*68b0*/  ISETP.LT.AND.EX P0, PT, R4, UR33, P5, P6 ;  /* 0x0000002104007c0c */ /* 0x000fc4000af01360 */
[----:B------:R-:W-:Y:S02]  /*68c0*/  PLOP3.LUT P5, PT, PT, PT, UP1, 0x80, 0x0 ;  /* 0x000000000000781c */ /* 0x000fe40003faf018 */
[----:B------:R-:W-:Y:S02]  /*68d0*/  ISETP.LT.U32.AND P6, PT, R225, UR35, PT ;  /* 0x00000023e1007c0c */ /* 0x000fe4000bfc1070 */
[----:B------:R-:W-:Y:S01]  /*68e0*/  LOP3.LUT R5, R5, 0x38, R91, 0xfe, !PT ;  /* 0x0000003805057812 */ /* 0x000fe200078efe5b */
[----:B------:R-:W-:Y:S01]  /*68f0*/  HMMA.16816.F32.BF16 R236, R216, R10, R236 ;  /* 0x0000000ad8ec723c */ /* 0x000fe200000418ec */
[----:B------:R-:W-:Y:S01]  /*6900*/  ISETP.LT.AND.EX P2, PT, R4, UR33, P5, P6 ;  /* 0x0000002104007c0c */ /* 0x000fe2000af41360 */
[----:B------:R-:W3:Y:S01]  /*6910*/  LDSM.16.M88.4 R8, [R233+0x8000] ;  /* 0x00800000e908783b */ /* 0x000ee20000000200 */
[----:B------:R-:W-:Y:S02]  /*6920*/  PLOP3.LUT P5, PT, PT, PT, UP1, 0x80, 0x0 ;  /* 0x000000000000781c */ /* 0x000fe40003faf018 */
[----:B------:R-:W-:-:S04]  /*6930*/  ISETP.LT.U32.AND P6, PT, R5, UR35, PT ;  /* 0x0000002305007c0c */ /* 0x000fc8000bfc1070 */
[----:B------:R-:W-:Y:S01]  /*6940*/  ISETP.LT.AND.EX P5, PT, R4, UR33, P5, P6 ;  /* 0x0000002104007c0c */ /* 0x000fe2000afa1360 */
[----:B-1----:R-:W-:Y:S01]  /*6950*/  IMAD.U32 R4, R172, 0x10000, RZ ;  /* 0x00010000ac047824 */ /* 0x002fe200078e00ff */
[C---:B------:R-:W-:Y:S03]  /*6960*/  HMMA.16816.F32.BF16 R180, R216.reuse, R6, R180 ;  /* 0x00000006d8b4723c */ /* 0x040fe600000418b4 */
[--C-:B------:R-:W-:Y:S01]  /*6970*/  FADD R227, -R188, R4.reuse ;  /* 0x00000004bce37221 */ /* 0x100fe20000000100 */
[----:B------:R-:W-:Y:S02]  /*6980*/  PRMT R4, R174, 0x7632, R4 ;  /* 0x00007632ae047816 */ /* 0x000fe40000000004 */
[----:B------:R-:W-:Y:S01]  /*6990*/  HMMA.16816.F32.BF16 R244, R216, R14, R244 ;  /* 0x0000000ed8f4723c */ /* 0x000fe200000418f4 */
[----:B------:R-:W-:Y:S01]  /*69a0*/  PRMT R6, R175, 0x7632, R6 ;  /* 0x00007632af067816 */ /* 0x000fe20000000006 */
[----:B------:R-:W1:Y:S01]  /*69b0*/  LDSM.16.M88.4 R12, [R89+0x8000] ;  /* 0x00800000590c783b */ /* 0x000e620000000200 */
[----:B------:R-:W-:-:S03]  /*69c0*/  IMAD.U32 R4, R4, 0x10000, RZ ;  /* 0x0001000004047824 */ /* 0x000fc600078e00ff */
[----:B------:R-:W-:Y:S02]  /*69d0*/  IMAD.U32 R6, R6, 0x10000, RZ ;  /* 0x0001000006067824 */ /* 0x000fe400078e00ff */
[--C-:B------:R-:W-:Y:S01]  /*69e0*/  FADD R221, -R221, R4.reuse ;  /* 0x00000004dddd7221 */ /* 0x100fe20000000100 */
[----:B--2---:R-:W-:Y:S01]  /*69f0*/  PRMT R4, R16, 0x7632, R4 ;  /* 0x0000763210047816 */ /* 0x004fe20000000004 */
[----:B------:R-:W-:Y:S01]  /*6a00*/  FADD R223, -R223, R6 ;  /* 0x00000006dfdf7221 */ /* 0x000fe20000000100 */
[C---:B------:R-:W-:Y:S01]  /*6a10*/  IMAD.U32 R6, R17.reuse, 0x10000, RZ ;  /* 0x0001000011067824 */ /* 0x040fe200078e00ff */
[----:B------:R-:W-:Y:S01]  /*6a20*/  PRMT R17, R17, 0x7632, R17 ;  /* 0x0000763211117816 */ /* 0x000fe20000000011 */
[----:B------:R-:W-:Y:S01]  /*6a30*/  HMMA.16816.F32.BF16 R196, R216, R210, R196 ;  /* 0x000000d2d8c4723c */ /* 0x000fe200000418c4 */
[----:B------:R-:W-:Y:S02]  /*6a40*/  IMAD.U32 R175, R175, 0x10000, RZ ;  /* 0x00010000afaf7824 */ /* 0x000fe400078e00ff */
[----:B------:R-:W-:-:S02]  /*6a50*/  IMAD.U32 R4, R4, 0x10000, RZ ;  /* 0x0001000004047824 */ /* 0x000fc400078e00ff */
[----:B------:R-:W-:Y:S01]  /*6a60*/  IMAD.U32 R17, R17, 0x10000, RZ ;  /* 0x0001000011117824 */ /* 0x000fe200078e00ff */
[----:B------:R-:W-:Y:S01]  /*6a70*/  HMMA.16816.F32.BF16 R240, R216, R206, R240 ;  /* 0x000000ced8f0723c */ /* 0x000fe200000418f0 */
[----:B------:R-:W-:Y:S01]  /*6a80*/  FADD R228, -R222, R175 ;  /* 0x000000afdee47221 */ /* 0x000fe20000000100 */
[--C-:B------:R-:W-:Y:S01]  /*6a90*/  FADD R226, -R238, R6.reuse ;  /* 0x00000006eee27221 */ /* 0x100fe20000000100 */
[----:B------:R-:W-:Y:S01]  /*6aa0*/  PRMT R6, R19, 0x7632, R6 ;  /* 0x0000763213067816 */ /* 0x000fe20000000006 */
[----:B------:R-:W-:Y:S01]  /*6ab0*/  FADD R212, -R239, R17 ;  /* 0x00000011efd47221 */ /* 0x000fe20000000100 */
[----:B------:R-:W-:Y:S02]  /*6ac0*/  IMAD.U32 R222, R19, 0x10000, RZ ;  /* 0x0001000013de7824 */ /* 0x000fe400078e00ff */
[--C-:B------:R-:W-:Y:S01]  /*6ad0*/  FADD R207, -R237, R4.reuse ;  /* 0x00000004edcf7221 */ /* 0x100fe20000000100 */
[----:B------:R-:W-:Y:S01]  /*6ae0*/  IMAD.U32 R218, R16, 0x10000, RZ ;  /* 0x0001000010da7824 */ /* 0x000fe200078e00ff */
[C---:B------:R-:W-:Y:S01]  /*6af0*/  PRMT R4, R18.reuse, 0x7632, R4 ;  /* 0x0000763212047816 */ /* 0x040fe20000000004 */
[----:B------:R-:W-:-:S02]  /*6b00*/  IMAD.U32 R216, R18, 0x10000, RZ ;  /* 0x0001000012d87824 */ /* 0x000fc400078e00ff */
[----:B------:R-:W2:Y:S02]  /*6b10*/  LDSM.16.M88.4 R16, [R147+0x8000] ;  /* 0x008000009310783b */ /* 0x000ea40000000200 */
[----:B------:R-:W-:Y:S01]  /*6b20*/  IMAD.U32 R4, R4, 0x10000, RZ ;  /* 0x0001000004047824 */ /* 0x000fe200078e00ff */
[----:B---3--:R-:W-:-:S03]  /*6b30*/  PRMT R206, R9, 0x7632, R206 ;  /* 0x0000763209ce7816 */ /* 0x008fc600000000ce */
[--C-:B------:R-:W-:Y:S01]  /*6b40*/  FADD R205, -R245, R4.reuse ;  /* 0x00000004f5cd7221 */ /* 0x100fe20000000100 */
[----:B------:R-:W-:Y:S01]  /*6b50*/  PRMT R4, R10, 0x7632, R4 ;  /* 0x000076320a047816 */ /* 0x000fe20000000004 */
[----:B------:R-:W-:Y:S02]  /*6b60*/  IMAD.U32 R219, R9, 0x10000, RZ ;  /* 0x0001000009db7824 */ /* 0x000fe400078e00ff */
[----:B------:R-:W-:Y:S02]  /*6b70*/  IMAD.U32 R206, R206, 0x10000, RZ ;  /* 0x00010000cece7824 */ /* 0x000fe400078e00ff */
[----:B------:R-:W-:Y:S02]  /*6b80*/  IMAD.U32 R4, R4, 0x10000, RZ ;  /* 0x0001000004047824 */ /* 0x000fe400078e00ff */
[----:B------:R-:W-:Y:S01]  /*6b90*/  FADD R219, -R198, R219 ;  /* 0x000000dbc6db7221 */ /* 0x000fe20000000100 */
[----:B------:R-:W-:Y:S01]  /*6ba0*/  PRMT R204, R8, 0x7632, R204 ;  /* 0x0000763208cc7816 */ /* 0x000fe200000000cc */
[----:B------:R-:W-:-:S02]  /*6bb0*/  IMAD.U32 R6, R6, 0x10000, RZ ;  /* 0x0001000006067824 */ /* 0x000fc400078e00ff */
[----:B------:R-:W-:Y:S01]  /*6bc0*/  FADD R198, -R241, R4 ;  /* 0x00000004f1c67221 */ /* 0x000fe20000000100 */
[----:B------:R-:W-:Y:S01]  /*6bd0*/  FADD R206, -R199, R206 ;  /* 0x000000cec7ce7221 */ /* 0x000fe20000000100 */
[----:B-1----:R-:W-:Y:S01]  /*6be0*/  PRMT R4, R12, 0x7632, R4 ;  /* 0x000076320c047816 */ /* 0x002fe20000000004 */
[----:B------:R-:W-:Y:S01]  /*6bf0*/  IMAD.U32 R215, R8, 0x10000, RZ ;  /* 0x0001000008d77824 */ /* 0x000fe200078e00ff */
[C---:B------:R-:W-:Y:S01]  /*6c00*/  PRMT R199, R11.reuse, 0x7632, R199 ;  /* 0x000076320bc77816 */ /* 0x040fe200000000c7 */
[----:B------:R-:W-:Y:S02]  /*6c10*/  IMAD.U32 R213, R10, 0x10000, RZ ;  /* 0x000100000ad57824 */ /* 0x000fe400078e00ff */
[----:B------:R-:W-:Y:S02]  /*6c20*/  IMAD.U32 R217, R11, 0x10000, RZ ;  /* 0x000100000bd97824 */ /* 0x000fe400078e00ff */
[----:B------:R-:W1:Y:S01]  /*6c30*/  LDSM.16.M88.4 R8, [R146+0x8000] ;  /* 0x008000009208783b */ /* 0x000e620000000200 */
[--C-:B------:R-:W-:Y:S01]  /*6c40*/  FADD R211, -R247, R6.reuse ;  /* 0x00000006f7d37221 */ /* 0x100fe20000000100 */
[----:B------:R-:W-:Y:S01]  /*6c50*/  IMAD.U32 R204, R204, 0x10000, RZ ;  /* 0x00010000cccc7824 */ /* 0x000fe200078e00ff */
[----:B------:R-:W-:Y:S01]  /*6c60*/  PRMT R6, R13, 0x7632, R6 ;  /* 0x000076320d067816 */ /* 0x000fe20000000006 */
[----:B------:R-:W-:-:S02]  /*6c70*/  IMAD.U32 R4, R4, 0x10000, RZ ;  /* 0x0001000004047824 */ /* 0x000fc400078e00ff */
[----:B------:R-:W-:Y:S02]  /*6c80*/  FADD R204, -R197, R204 ;  /* 0x000000ccc5cc7221 */ /* 0x000fe40000000100 */
[--C-:B------:R-:W-:Y:S01]  /*6c90*/  FADD R197, -R21, R4.reuse ;  /* 0x0000000415c57221 */ /* 0x100fe20000000100 */
[----:B------:R-:W-:Y:S01]  /*6ca0*/  PRMT R4, R14, 0x7632, R4 ;  /* 0x000076320e047816 */ /* 0x000fe20000000004 */
[----:B------:R-:W-:Y:S02]  /*6cb0*/  IMAD.U32 R6, R6, 0x10000, RZ ;  /* 0x0001000006067824 */ /* 0x000fe400078e00ff */
[----:B------:R-:W-:Y:S02]  /*6cc0*/  IMAD.U32 R14, R14, 0x10000, RZ ;  /* 0x000100000e0e7824 */ /* 0x000fe400078e00ff */
[----:B------:R-:W-:Y:S01]  /*6cd0*/  FADD R215, -R196, R215 ;  /* 0x000000d7c4d77221 */ /* 0x000fe20000000100 */
[--C-:B------:R-:W-:Y:S01]  /*6ce0*/  FADD R196, -R23, R6.reuse ;  /* 0x0000000617c47221 */ /* 0x100fe20000000100 */
[----:B------:R-:W-:Y:S01]  /*6cf0*/  IMAD.U32 R7, R4, 0x10000, RZ ;  /* 0x0001000004077824 */ /* 0x000fe200078e00ff */
[----:B------:R-:W-:Y:S01]  /*6d00*/  PRMT R6, R15, 0x7632, R6 ;  /* 0x000076320f067816 */ /* 0x000fe20000000006 */
[----:B------:R-:W-:-:S02]  /*6d10*/  IMAD.U32 R209, R12, 0x10000, RZ ;  /* 0x000100000cd17824 */ /* 0x000fc400078e00ff */
[----:B------:R-:W-:Y:S01]  /*6d20*/  FADD R192, -R192, R14 ;  /* 0x0000000ec0c07221 */ /* 0x000fe20000000100 */
[----:B------:R-:W-:Y:S02]  /*6d30*/  IMAD.U32 R208, R13, 0x10000, RZ ;  /* 0x000100000dd07824 */ /* 0x000fe400078e00ff */
[----:B------:R-:W-:Y:S02]  /*6d40*/  IMAD.U32 R4, R15, 0x10000, RZ ;  /* 0x000100000f047824 */ /* 0x000fe400078e00ff */
[----:B------:R-:W3:Y:S01]  /*6d50*/  LDSM.16.M88.4 R12, [R144+0x8000] ;  /* 0x00800000900c783b */ /* 0x000ee20000000200 */
[--C-:B------:R-:W-:Y:S01]  /*6d60*/  FADD R193, -R193, R7.reuse ;  /* 0x00000007c1c17221 */ /* 0x100fe20000000100 */
[--C-:B------:R-:W-:Y:S01]  /*6d70*/  FADD R194, -R194, R4.reuse ;  /* 0x00000004c2c27221 */ /* 0x100fe20000000100 */
[----:B------:R-:W-:Y:S01]  /*6d80*/  IMAD.U32 R6, R6, 0x10000, RZ ;  /* 0x0001000006067824 */ /* 0x000fe200078e00ff */
[C---:B--2---:R-:W-:Y:S02]  /*6d90*/  PRMT R7, R16.reuse, 0x7632, R7 ;  /* 0x0000763210077816 */ /* 0x044fe40000000007 */
[----:B------:R-:W-:Y:S01]  /*6da0*/  PRMT R4, R17, 0x7632, R4 ;  /* 0x0000763211047816 */ /* 0x000fe20000000004 */
[----:B------:R-:W-:Y:S01]  /*6db0*/  FADD R195, -R195, R6 ;  /* 0x00000006c3c37221 */ /* 0x000fe20000000100 */
[----:B------:R-:W-:-:S02]  /*6dc0*/  IMAD.U32 R16, R16, 0x10000, RZ ;  /* 0x0001000010107824 */ /* 0x000fc400078e00ff */
[----:B------:R-:W-:Y:S02]  /*6dd0*/  IMAD.U32 R6, R7, 0x10000, RZ ;  /* 0x0001000007067824 */ /* 0x000fe400078e00ff */
[----:B------:R-:W-:Y:S02]  /*6de0*/  IMAD.U32 R17, R17, 0x10000, RZ ;  /* 0x0001000011117824 */ /* 0x000fe400078e00ff */
[----:B------:R-:W-:Y:S02]  /*6df0*/  IMAD.U32 R4, R4, 0x10000, RZ ;  /* 0x0001000004047824 */ /* 0x000fe400078e00ff */
[----:B------:R-:W-:Y:S02]  /*6e00*/  IMAD.U32 R7, R18, 0x10000, RZ ;  /* 0x0001000012077824 */ /* 0x000fe400078e00ff */
[----:B------:R-:W-:Y:S01]  /*6e10*/  FADD R209, -R20, R209 ;  /* 0x000000d114d17221 */ /* 0x000fe20000000100 */
[----:B------:R-:W-:Y:S01]  /*6e20*/  FADD R203, -R203, R4 ;  /* 0x00000004cbcb7221 */ /* 0x000fe20000000100 */
[----:B------:R-:W-:Y:S01]  /*6e30*/  FADD R200, -R200, R16 ;  /* 0x00000010c8c87221 */ /* 0x000fe20000000100 */
[----:B------:R-:W-:Y:S01]  /*6e40*/  FADD R168, -R168, R7 ;  /* 0x00000007a8a87221 */ /* 0x000fe20000000100 */
[----:B------:R-:W-:Y:S01]  /*6e50*/  FADD R202, -R202, R17 ;  /* 0x00000011caca7221 */ /* 0x000fe20000000100 */
[----:B------:R-:W-:Y:S01]  /*6e60*/  PRMT R20, R18, 0x7632, R20 ;  /* 0x0000763212147816 */ /* 0x000fe20000000014 */
[C---:B------:R-:W-:Y:S01]  /*6e70*/  IMAD.U32 R4, R19.reuse, 0x10000, RZ ;  /* 0x0001000013047824 */ /* 0x040fe200078e00ff */
[----:B------:R-:W-:-:S02]  /*6e80*/  PRMT R7, R19, 0x7632, R7 ;  /* 0x0000763213077816 */ /* 0x000fc40000000007 */
[----:B------:R-:W2:Y:S01]  /*6e90*/  LDSM.16.M88.4 R16, [R142+0x8000] ;  /* 0x008000008e10783b */ /* 0x000ea20000000200 */
[--C-:B------:R-:W-:Y:S01]  /*6ea0*/  FADD R201, -R201, R6.reuse ;  /* 0x00000006c9c97221 */ /* 0x100fe20000000100 */
[----:B-1----:R-:W-:Y:S01]  /*6eb0*/  PRMT R6, R8, 0x7632, R6 ;  /* 0x0000763208067816 */ /* 0x002fe20000000006 */
[--C-:B------:R-:W-:Y:S01]  /*6ec0*/  FADD R170, -R170, R4.reuse ;  /* 0x00000004aaaa7221 */ /* 0x100fe20000000100 */
[----:B------:R-:W-:-:S03]  /*6ed0*/  PRMT R4, R9, 0x7632, R4 ;  /* 0x0000763209047816 */ /* 0x000fc60000000004 */
[----:B------:R-:W-:Y:S02]  /*6ee0*/  IMAD.U32 R6, R6, 0x10000, RZ ;  /* 0x0001000006067824 */ /* 0x000fe400078e00ff */
[----:B------:R-:W-:Y:S02]  /*6ef0*/  IMAD.U32 R4, R4, 0x10000, RZ ;  /* 0x0001000004047824 */ /* 0x000fe400078e00ff */
[--C-:B------:R-:W-:Y:S01]  /*6f00*/  FADD R165, -R165, R6.reuse ;  /* 0x00000006a5a57221 */ /* 0x100fe20000000100 */
[----:B------:R-:W-:Y:S01]  /*6f10*/  PRMT R6, R10, 0x7632, R6 ;  /* 0x000076320a067816 */ /* 0x000fe20000000006 */
[----:B------:R-:W-:Y:S01]  /*6f20*/  FADD R167, -R167, R4 ;  /* 0x00000004a7a77221 */ /* 0x000fe20000000100 */
[----:B---3--:R-:W-:-:S03]  /*6f30*/  IMAD.U32 R4, R15, 0x10000, RZ ;  /* 0x000100000f047824 */ /* 0x008fc600078e00ff */
[----:B------:R-:W-:Y:S02]  /*6f40*/  IMAD.U32 R6, R6, 0x10000, RZ ;  /* 0x0001000006067824 */ /* 0x000fe400078e00ff */
[--C-:B------:R-:W-:Y:S01]  /*6f50*/  FADD R154, -R154, R4.reuse ;  /* 0x000000049a9a7221 */ /* 0x100fe20000000100 */
[----:B------:R-:W-:Y:S01]  /*6f60*/  PRMT R4, R13, 0x7632, R4 ;  /* 0x000076320d047816 */ /* 0x000fe20000000004 */
[--C-:B------:R-:W-:Y:S01]  /*6f70*/  FADD R25, -R25, R6.reuse ;  /* 0x0000000619197221 */ /* 0x100fe20000000100 */
[----:B------:R-:W-:-:S03]  /*6f80*/  PRMT R6, R12, 0x7632, R6 ;  /* 0x000076320c067816 */ /* 0x000fc60000000006 */
[----:B------:R-:W-:Y:S02]  /*6f90*/  IMAD.U32 R4, R4, 0x10000, RZ ;  /* 0x0001000004047824 */ /* 0x000fe400078e00ff */
[----:B------:R-:W-:Y:S02]  /*6fa0*/  IMAD.U32 R6, R6, 0x10000, RZ ;  /* 0x0001000006067824 */ /* 0x000fe400078e00ff */
[----:B------:R-:W-:Y:S02]  /*6fb0*/  FADD R163, -R163, R4 ;  /* 0x00000004a3a37221 */ /* 0x000fe40000000100 */
[----:B------:R-:W-:Y:S01]  /*6fc0*/  FADD R161, -R161, R6 ;  /* 0x00000006a1a17221 */ /* 0x000fe20000000100 */
[----:B------:R-:W-:Y:S02]  /*6fd0*/  IMAD.U32 R6, R14, 0x10000, RZ ;  /* 0x000100000e067824 */ /* 0x000fe400078e00ff */
[----:B------:R-:W-:Y:S02]  /*6fe0*/  IMAD.U32 R7, R7, 0x10000, RZ ;  /* 0x0001000007077824 */ /* 0x000fe400078e00ff */
[----:B------:R-:W-:Y:S01]  /*6ff0*/  FADD R152, -R152, R6 ;  /* 0x0000000698987221 */ /* 0x000fe20000000100 */
[----:B--2---:R-:W-:Y:S01]  /*7000*/  PRMT R4, R17, 0x7632, R4 ;  /* 0x0000763211047816 */ /* 0x004fe20000000004 */
[--C-:B------:R-:W-:Y:S01]  /*7010*/  FADD R171, -R171, R7.reuse ;  /* 0x00000007abab7221 */ /* 0x100fe20000000100 */
[----:B------:R-:W-:-:S03]  /*7020*/  PRMT R7, R11, 0x7632, R7 ;  /* 0x000076320b077816 */ /* 0x000fc60000000007 */
[----:B------:R-:W-:Y:S02]  /*7030*/  IMAD.U32 R6, R4, 0x10000, RZ ;  /* 0x0001000004067824 */ /* 0x000fe400078e00ff */
[----:B------:R-:W-:Y:S02]  /*7040*/  IMAD.U32 R4, R18, 0x10000, RZ ;  /* 0x0001000012047824 */ /* 0x000fe400078e00ff */
[----:B------:R-:W-:Y:S02]  /*7050*/  FADD R183, -R183, R6 ;  /* 0x00000006b7b77221 */ /* 0x000fe40000000100 */
[--C-:B------:R-:W-:Y:S01]  /*7060*/  FADD R176, -R176, R4.reuse ;  /* 0x00000004b0b07221 */ /* 0x100fe20000000100 */
[----:B------:R-:W-:Y:S01]  /*7070*/  PRMT R4, R16, 0x7632, R4 ;  /* 0x0000763210047816 */ /* 0x000fe20000000004 */
[----:B------:R-:W-:Y:S01]  /*7080*/  IMAD.U32 R7, R7, 0x10000, RZ ;  /* 0x0001000007077824 */ /* 0x000fe200078e00ff */
[----:B------:R-:W-:Y:S01]  /*7090*/  PRMT R6, R19, 0x7632, R6 ;  /* 0x0000763213067816 */ /* 0x000fe20000000006 */
[----:B------:R-:W-:-:S02]  /*70a0*/  FADD R208, -R22, R208 ;  /* 0x000000d016d07221 */ /* 0x000fc40000000100 */
[----:B------:R-:W-:Y:S01]  /*70b0*/  FADD R27, -R27, R7 ;  /* 0x000000071b1b7221 */ /* 0x000fe20000000100 */
[----:B------:R-:W-:Y:S01]  /*70c0*/  IMAD.U32 R4, R4, 0x10000, RZ ;  /* 0x0001000004047824 */ /* 0x000fe200078e00ff */
[----:B------:R-:W-:Y:S01]  /*70d0*/  F2FP.BF16.F32.PACK_AB R7, R197, R209 ;  /* 0x000000d1c507723e */ /* 0x000fe200000010ff */
[----:B------:R-:W-:Y:S01]  /*70e0*/  BAR.SYNC.DEFER_BLOCKING 0x0 ;  /* 0x0000000000007b1d */ /* 0x000fe20000010000 */
[----:B------:R-:W-:Y:S02]  /*70f0*/  IMAD.U32 R6, R6, 0x10000, RZ ;  /* 0x0001000006067824 */ /* 0x000fe400078e00ff */
[----:B------:R-:W-:Y:S02]  /*7100*/  IMAD.U32 R20, R20, 0x10000, RZ ;  /* 0x0001000014147824 */ /* 0x000fe400078e00ff */
[----:B------:R-:W-:Y:S01]  /*7110*/  FADD R181, -R181, R4 ;  /* 0x00000004b5b57221 */ /* 0x000fe20000000100 */
[----:B------:R-:W-:Y:S02]  /*7120*/  IMAD.U32 R8, R8, 0x10000, RZ ;  /* 0x0001000008087824 */ /* 0x000fe400078e00ff */
[----:B------:R-:W-:Y:S01]  /*7130*/  FADD R179, -R179, R6 ;  /* 0x00000006b3b37221 */ /* 0x000fe20000000100 */
[----:B------:R-:W-:Y:S01]  /*7140*/  IMAD.U32 R9, R9, 0x10000, RZ ;  /* 0x0001000009097824 */ /* 0x000fe200078e00ff */
[----:B------:R-:W-:Y:S01]  /*7150*/  F2FP.BF16.F32.PACK_AB R4, R196, R208 ;  /* 0x000000d0c404723e */ /* 0x000fe200000010ff */
[----:B------:R-:W-:Y:S01]  /*7160*/  FADD R169, -R169, R20 ;  /* 0x00000014a9a97221 */ /* 0x000fe20000000100 */
[----:B------:R-:W-:Y:S01]  /*7170*/  IMAD.U32 R10, R10, 0x10000, RZ ;  /* 0x000100000a0a7824 */ /* 0x000fe200078e00ff */
[----:B------:R-:W-:Y:S01]  /*7180*/  PRMT R14, R14, 0x7632, R14 ;  /* 0x000076320e0e7816 */ /* 0x000fe2000000000e */
[----:B------:R-:W-:Y:S01]  /*7190*/  FADD R164, -R164, R8 ;  /* 0x00000008a4a47221 */ /* 0x000fe20000000100 */
[----:B------:R-:W-:Y:S01]  /*71a0*/  F2FP.BF16.F32.PACK_AB R6, R193, R192 ;  /* 0x000000c0c106723e */ /* 0x000fe200000010ff */
[----:B------:R-:W-:Y:S01]  /*71b0*/  FADD R166, -R166, R9 ;  /* 0x00000009a6a67221 */ /* 0x000fe20000000100 */
[----:B------:R-:W-:Y:S01]  /*71c0*/  PRMT R15, R15, 0x7632, R15 ;  /* 0x000076320f0f7816 */ /* 0x000fe2000000000f */
[----:B------:R-:W-:Y:S01]  /*71d0*/  IMAD.U32 R11, R11, 0x10000, RZ ;  /* 0x000100000b0b7824 */ /* 0x000fe200078e00ff */
[----:B------:R-:W-:Y:S01]  /*71e0*/  F2FP.BF16.F32.PACK_AB R8, R201, R200 ;  /* 0x000000c8c908723e */ /* 0x000fe200000010ff */
[----:B------:R-:W-:Y:S01]  /*71f0*/  IMAD.U32 R12, R12, 0x10000, RZ ;  /* 0x000100000c0c7824 */ /* 0x000fe200078e00ff */
[----:B------:R-:W-:Y:S01]  /*7200*/  F2FP.BF16.F32.PACK_AB R9, R203, R202 ;  /* 0x000000cacb09723e */ /* 0x000fe200000010ff */
[----:B------:R-:W-:Y:S01]  /*7210*/  FADD R24, -R24, R10 ;  /* 0x0000000a18187221 */ /* 0x000fe20000000100 */
[----:B------:R1:W-:Y:S01]  /*7220*/  STS [R3+0x14000], R7 ;  /* 0x0140000703007388 */ /* 0x0003e20000000800 */
[----:B------:R-:W-:-:S02]  /*7230*/  IMAD.U32 R13, R13, 0x10000, RZ ;  /* 0x000100000d0d7824 */ /* 0x000fc400078e00ff */
[----:B------:R-:W-:Y:S01]  /*7240*/  FADD R26, -R26, R11 ;  /* 0x0000000b1a1a7221 */ /* 0x000fe20000000100 */
[----:B------:R-:W-:Y:S01]  /*7250*/  IMAD.U32 R14, R14, 0x10000, RZ ;  /* 0x000100000e0e7824 */ /* 0x000fe200078e00ff */
[----:B------:R2:W-:Y:S01]  /*7260*/  STS [R30+0x14400], R4 ;  /* 0x014400041e007388 */ /* 0x0005e20000000800 */
[----:B------:R-:W-:Y:S01]  /*7270*/  IMAD.U32 R15, R15, 0x10000, RZ ;  /* 0x000100000f0f7824 */ /* 0x000fe200078e00ff */
[----:B-1----:R-:W-:Y:S02]  /*7280*/  F2FP.BF16.F32.PACK_AB R7, R195, R194 ;  /* 0x000000c2c307723e */ /* 0x002fe400000010ff */
[----:B------:R1:W-:Y:S01]  /*7290*/  STS [R3+0x14010], R6 ;  /* 0x0140100603007388 */ /* 0x0003e20000000800 */
[----:B------:R-:W-:Y:S01]  /*72a0*/  FADD R160, -R160, R12 ;  /* 0x0000000ca0a07221 */ /* 0x000fe20000000100 */
[----:B--2---:R-:W-:Y:S02]  /*72b0*/  F2FP.BF16.F32.PACK_AB R4, R169, R168 ;  /* 0x000000a8a904723e */ /* 0x004fe400000010ff */
[----:B------:R2:W-:Y:S01]  /*72c0*/  STS [R31+0x14410], R7 ;  /* 0x014410071f007388 */ /* 0x0005e20000000800 */
[----:B------:R-:W-:Y:S01]  /*72d0*/  FADD R162, -R162, R13 ;  /* 0x0000000da2a27221 */ /* 0x000fe20000000100 */
[----:B------:R-:W-:-:S02]  /*72e0*/  FADD R153, -R153, R14 ;  /* 0x0000000e99997221 */ /* 0x000fc40000000100 */
[----:B------:R3:W-:Y:S01]  /*72f0*/  STS [R3+0x14020], R8 ;  /* 0x0140200803007388 */ /* 0x0007e20000000800 */
[----:B-1----:R-:W-:-:S03]  /*7300*/  F2FP.BF16.F32.PACK_AB R6, R171, R170 ;  /* 0x000000aaab06723e */ /* 0x002fc600000010ff */
[----:B------:R1:W-:Y:S01]  /*7310*/  STS [R28+0x14420], R9 ;  /* 0x014420091c007388 */ /* 0x0003e20000000800 */
[----:B--2---:R-:W-:Y:S01]  /*7320*/  F2FP.BF16.F32.PACK_AB R7, R165, R164 ;  /* 0x000000a4a507723e */ /* 0x004fe200000010ff */
[----:B------:R-:W-:Y:S02]  /*7330*/  FADD R155, -R155, R15 ;  /* 0x0000000f9b9b7221 */ /* 0x000fe40000000100 */
[----:B------:R2:W-:Y:S01]  /*7340*/  STS [R3+0x14030], R4 ;  /* 0x0140300403007388 */ /* 0x0005e20000000800 */
[----:B---3--:R-:W-:-:S03]  /*7350*/  F2FP.BF16.F32.PACK_AB R8, R167, R166 ;  /* 0x000000a6a708723e */ /* 0x008fc600000010ff */
[----:B------:R3:W-:Y:S01]  /*7360*/  STS [R29+0x14430], R6 ;  /* 0x014430061d007388 */ /* 0x0007e20000000800 */
[----:B-1----:R-:W-:-:S03]  /*7370*/  F2FP.BF16.F32.PACK_AB R9, R25, R24 ;  /* 0x000000181909723e */ /* 0x002fc600000010ff */
[----:B------:R1:W-:Y:S01]  /*7380*/  STS [R3+0x14040], R7 ;  /* 0x0140400703007388 */ /* 0x0003e20000000800 */
[----:B--2---:R-:W-:-:S03]  /*7390*/  F2FP.BF16.F32.PACK_AB R4, R27, R26 ;  /* 0x0000001a1b04723e */ /* 0x004fc600000010ff */
        /* <DEDUP_REMOVED lines=8> */
[----:B------:R3:W-:Y:S04]  /*7420*/  STS [R248+0x14460], R7 ;  /* 0x01446007f8007388 */ /* 0x0007e80000000800 */
[----:B------:R-:W-:Y:S04]  /*7430*/  STS [R3+0x14070], R8 ;  /* 0x0140700803007388 */ /* 0x000fe80000000800 */
[----:B------:R-:W-:Y:S01]  /*7440*/  STS [R249+0x14470], R9 ;  /* 0x01447009f9007388 */ /* 0x000fe20000000800 */
[----:B------:R-:W-:Y:S01]  /*7450*/  BAR.SYNC.DEFER_BLOCKING 0x0 ;  /* 0x0000000000007b1d */ /* 0x000fe20000010000 */
[----:B------:R-:W-:Y:S01]  /*7460*/  PRMT R18, R18, 0x7632, R18 ;  /* 0x0000763212127816 */ /* 0x000fe20000000012 */
[----:B------:R-:W-:-:S02]  /*7470*/  IMAD.U32 R17, R17, 0x10000, RZ ;  /* 0x0001000011117824 */ /* 0x000fc400078e00ff */
[----:B------:R-:W-:Y:S02]  /*7480*/  IMAD.U32 R19, R19, 0x10000, RZ ;  /* 0x0001000013137824 */ /* 0x000fe400078e00ff */
[----:B------:R-:W-:Y:S02]  /*7490*/  IMAD.U32 R18, R18, 0x10000, RZ ;  /* 0x0001000012127824 */ /* 0x000fe400078e00ff */
[----:B------:R-:W-:Y:S02]  /*74a0*/  IMAD.U32 R16, R16, 0x10000, RZ ;  /* 0x0001000010107824 */ /* 0x000fe400078e00ff */
[----:B------:R-:W-:Y:S01]  /*74b0*/  FADD R182, -R182, R17 ;  /* 0x00000011b6b67221 */ /* 0x000fe20000000100 */
[----:B------:R-:W-:Y:S01]  /*74c0*/  FADD R177, -R177, R18 ;  /* 0x00000012b1b17221 */ /* 0x000fe20000000100 */
[----:B------:R-:W-:Y:S01]  /*74d0*/  FADD R178, -R178, R19 ;  /* 0x00000013b2b27221 */ /* 0x000fe20000000100 */
[----:B------:R-:W-:Y:S01]  /*74e0*/  FADD R180, -R180, R16 ;  /* 0x00000010b4b47221 */ /* 0x000fe20000000100 */
[----:B------:R-:W4:Y:S04]  /*74f0*/  LDS.128 R8, [R140+0x14000] ;  /* 0x014000008c087984 */ /* 0x000f280000000c00 */
[----:B------:R-:W4:Y:S04]  /*7500*/  LDS.128 R12, [R32+0x14400] ;  /* 0x01440000200c7984 */ /* 0x000f280000000c00 */
[----:B------:R-:W4:Y:S04]  /*7510*/  LDS.128 R16, [R33+0x14800] ;  /* 0x0148000021107984 */ /* 0x000f280000000c00 */
[----:B------:R-:W4:Y:S01]  /*7520*/  LDS.128 R20, [R251+0x14c00] ;  /* 0x014c0000fb147984 */ /* 0x000f220000000c00 */
[----:B-1----:R-:W-:Y:S01]  /*7530*/  F2FP.BF16.F32.PACK_AB R4, R181, R180 ;  /* 0x000000b4b504723e */ /* 0x002fe200000010ff */
[----:B------:R-:W-:Y:S01]  /*7540*/  BAR.SYNC.DEFER_BLOCKING 0x0 ;  /* 0x0000000000007b1d */ /* 0x000fe20000010000 */
[----:B--2---:R-:W-:-:S02]  /*7550*/  F2FP.BF16.F32.PACK_AB R6, R183, R182 ;  /* 0x000000b6b706723e */ /* 0x004fc400000010ff */
[----:B------:R-:W-:Y:S02]  /*7560*/  PRMT R210, R172, 0x7632, R210 ;  /* 0x00007632acd27816 */ /* 0x000fe400000000d2 */
[----:B---3--:R-:W-:Y:S02]  /*7570*/  F2FP.BF16.F32.PACK_AB R7, R177, R176 ;  /* 0x000000b0b107723e */ /* 0x008fe400000010ff */
[----:B------:R-:W-:Y:S02]  /*7580*/  PRMT R214, R173, 0x7632, R214 ;  /* 0x00007632add67816 */ /* 0x000fe400000000d6 */
[----:B------:R-:W-:Y:S01]  /*7590*/  F2FP.BF16.F32.PACK_AB R172, R179, R178 ;  /* 0x000000b2b3ac723e */ /* 0x000fe200000010ff */
[----:B------:R-:W-:Y:S02]  /*75a0*/  IMAD.U32 R210, R210, 0x10000, RZ ;  /* 0x00010000d2d27824 */ /* 0x000fe400078e00ff */
[----:B------:R-:W-:Y:S02]  /*75b0*/  IMAD.U32 R173, R173, 0x10000, RZ ;  /* 0x00010000adad7824 */ /* 0x000fe400078e00ff */
[----:B------:R-:W-:-:S02]  /*75c0*/  IMAD.U32 R214, R214, 0x10000, RZ ;  /* 0x00010000d6d67824 */ /* 0x000fc400078e00ff */
[----:B------:R-:W-:Y:S02]  /*75d0*/  IMAD.U32 R174, R174, 0x10000, RZ ;  /* 0x00010000aeae7824 */ /* 0x000fe400078e00ff */
[----:B------:R-:W-:Y:S01]  /*75e0*/  FADD R210, -R189, R210 ;  /* 0x000000d2bdd27221 */ /* 0x000fe20000000100 */
[----:B------:R-:W-:Y:S04]  /*75f0*/  STS [R3+0x14000], R4 ;  /* 0x0140000403007388 */ /* 0x000fe80000000800 */
[----:B------:R1:W-:Y:S04]  /*7600*/  STS [R30+0x14400], R6 ;  /* 0x014400061e007388 */ /* 0x0003e80000000800 */
[----:B------:R-:W-:Y:S04]  /*7610*/  STS [R3+0x14010], R7 ;  /* 0x0140100703007388 */ /* 0x000fe80000000800 */
[----:B------:R2:W-:Y:S04]  /*7620*/  STS [R31+0x14410], R172 ;  /* 0x014410ac1f007388 */ /* 0x0005e80000000800 */
[----:B-1----:R-:W3:Y:S01]  /*7630*/  LDL.LU R30, [R1+0x260] ;  /* 0x00026000011e7983 */ /* 0x002ee20000300800 */
[----:B------:R-:W-:Y:S01]  /*7640*/  FADD R229, -R190, R173 ;  /* 0x000000adbee57221 */ /* 0x000fe20000000100 */
[----:B------:R-:W-:-:S02]  /*7650*/  FADD R214, -R191, R214 ;  /* 0x000000d6bfd67221 */ /* 0x000fc40000000100 */
[----:B--2---:R-:W2:Y:S01]  /*7660*/  LDL.LU R31, [R1+0x25c] ;  /* 0x00025c00011f7983 */ /* 0x004ea20000300800 */
[----:B------:R-:W-:-:S03]  /*7670*/  FADD R220, -R220, R174 ;  /* 0x000000aedcdc7221 */ /* 0x000fc60000000100 */
[----:B------:R-:W4:Y:S01]  /*7680*/  LDL.LU.64 R106, [R1+0x30] ;  /* 0x00003000016a7983 */ /* 0x000f220000300a00 */
[----:B------:R-:W-:Y:S01]  /*7690*/  F2FP.BF16.F32.PACK_AB R4, R210, R227 ;  /* 0x000000e3d204723e */ /* 0x000fe200000010ff */
[----:B------:R-:W-:Y:S01]  /*76a0*/  FADD R218, -R236, R218 ;  /* 0x000000daecda7221 */ /* 0x000fe20000000100 */
[----:B------:R-:W-:Y:S01]  /*76b0*/  F2FP.BF16.F32.PACK_AB R6, R214, R229 ;  /* 0x000000e5d606723e */ /* 0x000fe200000010ff */
[----:B------:R-:W-:Y:S01]  /*76c0*/  FADD R216, -R244, R216 ;  /* 0x000000d8f4d87221 */ /* 0x000fe20000000100 */
[----:B------:R-:W-:Y:S01]  /*76d0*/  F2FP.BF16.F32.PACK_AB R7, R221, R220 ;  /* 0x000000dcdd07723e */ /* 0x000fe200000010ff */
[----:B------:R-:W-:Y:S01]  /*76e0*/  FADD R222, -R246, R222 ;  /* 0x000000def6de7221 */ /* 0x000fe20000000100 */
[----:B------:R-:W-:Y:S01]  /*76f0*/  F2FP.BF16.F32.PACK_AB R172, R223, R228 ;  /* 0x000000e4dfac723e */ /* 0x000fe200000010ff */
[----:B------:R1:W-:Y:S01]  /*7700*/  STS [R3+0x14020], R4 ;  /* 0x0140200403007388 */ /* 0x0003e20000000800 */
[----:B------:R-:W-:-:S03]  /*7710*/  IMAD.U32 R199, R199, 0x10000, RZ ;  /* 0x00010000c7c77824 */ /* 0x000fc600078e00ff */
[----:B------:R1:W-:Y:S01]  /*7720*/  STS [R28+0x14420], R6 ;  /* 0x014420061c007388 */ /* 0x0003e20000000800 */
[----:B------:R-:W-:-:S03]  /*7730*/  FADD R213, -R240, R213 ;  /* 0x000000d5f0d57221 */ /* 0x000fc60000000100 */
[----:B------:R1:W-:Y:S02]  /*7740*/  STS [R3+0x14030], R7 ;  /* 0x0140300703007388 */ /* 0x0003e40000000800 */
[----:B-1----:R-:W-:Y:S02]  /*7750*/  F2FP.BF16.F32.PACK_AB R4, R207, R218 ;  /* 0x000000dacf04723e */ /* 0x002fe400000010ff */
[----:B------:R1:W-:Y:S01]  /*7760*/  STS [R29+0x14430], R172 ;  /* 0x014430ac1d007388 */ /* 0x0003e20000000800 */
[----:B------:R-:W-:Y:S01]  /*7770*/  F2FP.BF16.F32.PACK_AB R6, R212, R226 ;  /* 0x000000e2d406723e */ /* 0x000fe200000010ff */
[----:B------:R-:W-:Y:S01]  /*7780*/  FADD R217, -R242, R217 ;  /* 0x000000d9f2d97221 */ /* 0x000fe20000000100 */
[----:B------:R-:W-:Y:S01]  /*7790*/  FADD R199, -R243, R199 ;  /* 0x000000c7f3c77221 */ /* 0x000fe20000000100 */
[----:B------:R-:W2:Y:S01]  /*77a0*/  LDL.LU.64 R104, [R1+0x28] ;  /* 0x0000280001687983 */ /* 0x000ea20000300a00 */
[----:B------:R-:W-:Y:S02]  /*77b0*/  F2FP.BF16.F32.PACK_AB R7, R205, R216 ;  /* 0x000000d8cd07723e */ /* 0x000fe400000010ff */
[----:B-1----:R-:W-:Y:S01]  /*77c0*/  F2FP.BF16.F32.PACK_AB R172, R211, R222 ;  /* 0x000000ded3ac723e */ /* 0x002fe200000010ff */
[----:B------:R1:W-:Y:S04]  /*77d0*/  STS [R3+0x14040], R4 ;  /* 0x0140400403007388 */ /* 0x0003e80000000800 */
[----:B------:R1:W-:Y:S04]  /*77e0*/  STS [R34+0x14440], R6 ;  /* 0x0144400622007388 */ /* 0x0003e80000000800 */
[----:B------:R1:W-:Y:S02]  /*77f0*/  STS [R3+0x14050], R7 ;  /* 0x0140500703007388 */ /* 0x0003e40000000800 */
[----:B-1----:R-:W-:-:S02]  /*7800*/  F2FP.BF16.F32.PACK_AB R4, R204, R215 ;  /* 0x000000d7cc04723e */ /* 0x002fc400000010ff */
[----:B------:R1:W-:Y:S01]  /*7810*/  STS [R35+0x14450], R172 ;  /* 0x014450ac23007388 */ /* 0x0003e20000000800 */
[----:B------:R-:W-:-:S03]  /*7820*/  F2FP.BF16.F32.PACK_AB R6, R206, R219 ;  /* 0x000000dbce06723e */ /* 0x000fc600000010ff */
[----:B------:R-:W3:Y:S01]  /*7830*/  LDL.LU.64 R102, [R1+0x20] ;  /* 0x0000200001667983 */ /* 0x000ee20000300a00 */
[----:B------:R-:W-:-:S03]  /*7840*/  F2FP.BF16.F32.PACK_AB R7, R198, R213 ;  /* 0x000000d5c607723e */ /* 0x000fc600000010ff */
[----:B------:R-:W-:Y:S01]  /*7850*/  STS [R3+0x14060], R4 ;  /* 0x0140600403007388 */ /* 0x000fe20000000800 */
[----:B-1----:R-:W-:-:S03]  /*7860*/  F2FP.BF16.F32.PACK_AB R172, R199, R217 ;  /* 0x000000d9c7ac723e */ /* 0x002fc600000010ff */
[----:B------:R1:W-:Y:S04]  /*7870*/  STS [R248+0x14460], R6 ;  /* 0x01446006f8007388 */ /* 0x0003e80000000800 */
[----:B------:R-:W-:Y:S04]  /*7880*/  STS [R3+0x14070], R7 ;  /* 0x0140700703007388 */ /* 0x000fe80000000800 */
[----:B------:R1:W-:Y:S01]  /*7890*/  STS [R249+0x14470], R172 ;  /* 0x014470acf9007388 */ /* 0x0003e20000000800 */
[----:B------:R-:W-:Y:S06]  /*78a0*/  BAR.SYNC.DEFER_BLOCKING 0x0 ;  /* 0x0000000000007b1d */ /* 0x000fec0000010000 */
[----:B------:R-:W3:Y:S04]  /*78b0*/  LDL.LU.64 R100, [R1+0x18] ;  /* 0x0000180001647983 */ /* 0x000ee80000300a00 */
[----:B------:R-:W3:Y:S04]  /*78c0*/  LDL.LU R28, [R1+0x258] ;  /* 0x00025800011c7983 */ /* 0x000ee80000300800 */
[----:B------:R-:W3:Y:S04]  /*78d0*/  LDL.LU.64 R98, [R1+0x10] ;  /* 0x0000100001627983 */ /* 0x000ee80000300a00 */
[----:B------:R-:W3:Y:S04]  /*78e0*/  LDL.LU R29, [R1+0x254] ;  /* 0x00025400011d7983 */ /* 0x000ee80000300800 */
[----:B------:R-:W3:Y:S04]  /*78f0*/  LDL.LU.64 R96, [R1+0x8] ;  /* 0x0000080001607983 */ /* 0x000ee80000300a00 */
[----:B------:R-:W3:Y:S04]  /*7900*/  LDL.LU.64 R146, [R1] ;  /* 0x0000000001927983 */ /* 0x000ee80000300a00 */
[----:B------:R-:W3:Y:S04]  /*7910*/  LDL.LU R34, [R1+0x250] ;  /* 0x0002500001227983 */ /* 0x000ee80000300800 */
[----:B------:R-:W3:Y:S04]  /*7920*/  LDL.LU R35, [R1+0x24c] ;  /* 0x00024c0001237983 */ /* 0x000ee80000300800 */
[----:B-1----:R-:W3:Y:S04]  /*7930*/  LDL.LU R248, [R1+0x248] ;  /* 0x0002480001f87983 */ /* 0x002ee80000300800 */
[----:B------:R-:W-:Y:S04]  /*7940*/  STL [R1+0x16c], R3 ;  /* 0x00016c0301007387 */ /* 0x000fe80000100800 */
[----:B------:R-:W3:Y:S04]  /*7950*/  LDL.LU R249, [R1+0x244] ;  /* 0x0002440001f97983 */ /* 0x000ee80000300800 */
[----:B------:R1:W-:Y:S04]  /*7960*/  LDS.128 R172, [R32+0x14400] ;  /* 0x0144000020ac7984 */ /* 0x0003e80000000c00 */
[----:B------:R1:W-:Y:S04]  /*7970*/  LDS.128 R184, [R33+0x14800] ;  /* 0x0148000021b87984 */ /* 0x0003e80000000c00 */
[----:B-1----:R-:W3:Y:S04]  /*7980*/  LDL.LU R32, [R1+0x240] ;  /* 0x0002400001207983 */ /* 0x002ee80000300800 */
[----:B------:R-:W3:Y:S04]  /*7990*/  LDL.LU R33, [R1+0x23c] ;  /* 0x00023c0001217983 */ /* 0x000ee80000300800 */
[----:B------:R1:W-:Y:S04]  /*79a0*/  LDS.128 R188, [R251+0x14c00] ;  /* 0x014c0000fbbc7984 */ /* 0x0003e80000000c00 */
[----:B-1----:R-:W3:Y:S04]  /*79b0*/  LDL.LU R251, [R1+0x238] ;  /* 0x0002380001fb7983 */ /* 0x002ee80000300800 */
[----:B------:R-:W3:Y:S04]  /*79c0*/  LDL.LU R7, [R1+0xac] ;  /* 0x0000ac0001077983 */ /* 0x000ee80000300800 */
[----:B------:R-:W3:Y:S01]  /*79d0*/  LDL.LU R3, [R1+0xd0] ;  /* 0x0000d00001037983 */ /* 0x000ee20000300800 */
[----:B------:R-:W-:-:S02]  /*79e0*/  LOP3.LUT R2, R2, 0xffffffbf, RZ, 0xc0, !PT ;  /* 0xffffffbf02027812 */ /* 0x000fc400078ec0ff */
[----:B------:R-:W-:Y:S02]  /*79f0*/  LOP3.LUT R0, R0, 0xfffffeff, RZ, 0xc0, !PT ;  /* 0xfffffeff00007812 */ /* 0x000fe400078ec0ff */
[----:B------:R-:W-:Y:S02]  /*7a00*/  @P1 LOP3.LUT R2, R2, 0x40, RZ, 0xfc, !PT ;  /* 0x0000004002021812 */ /* 0x000fe400078efcff */
[----:B------:R-:W-:Y:S02]  /*7a10*/  @P0 LOP3.LUT R0, R0, 0x100, RZ, 0xfc, !PT ;  /* 0x0000010000000812 */ /* 0x000fe400078efcff */
[----:B------:R-:W-:-:S04]  /*7a20*/  LOP3.LUT R2, R2, 0xffffff7f, RZ, 0xc0, !PT ;  /* 0xffffff7f02027812 */ /* 0x000fc800078ec0ff */
[----:B------:R-:W-:Y:S02]  /*7a30*/  @P0 LOP3.LUT R2, R2, 0x80, RZ, 0xfc, !PT ;  /* 0x0000008002020812 */ /* 0x000fe400078efcff */
[C---:B------:R-:W-:Y:S02]  /*7a40*/  LOP3.LUT P0, RZ, R0.reuse, 0x400, RZ, 0xc0, !PT ;  /* 0x0000040000ff7812 */ /* 0x040fe4000780c0ff */
[C---:B------:R-:W-:Y:S02]  /*7a50*/  LOP3.LUT P1, RZ, R0.reuse, 0x10, RZ, 0xc0, !PT ;  /* 0x0000001000ff7812 */ /* 0x040fe4000782c0ff */
[----:B------:R-:W-:-:S04]  /*7a60*/  LOP3.LUT R0, R0, 0xffffefff, RZ, 0xc0, !PT ;  /* 0xffffefff00007812 */ /* 0x000fc800078ec0ff */
[----:B------:R-:W-:-:S04]  /*7a70*/  @P2 LOP3.LUT R0, R0, 0x1000, RZ, 0xfc, !PT ;  /* 0x0000100000002812 */ /* 0x000fc800078efcff */
[C---:B------:R-:W-:Y:S02]  /*7a80*/  LOP3.LUT P4, RZ, R0.reuse, 0x8, RZ, 0xc0, !PT ;  /* 0x0000000800ff7812 */ /* 0x040fe4000788c0ff */
[C---:B------:R-:W-:Y:S02]  /*7a90*/  LOP3.LUT P3, RZ, R0.reuse, 0x4, RZ, 0xc0, !PT ;  /* 0x0000000400ff7812 */ /* 0x040fe4000786c0ff */
[----:B------:R-:W-:Y:S01]  /*7aa0*/  LOP3.LUT P2, RZ, R0, 0x1, RZ, 0xc0, !PT ;  /* 0x0000000100ff7812 */ /* 0x000fe2000784c0ff */
[----:B------:R-:W-:Y:S01]  /*7ab0*/  UIADD3 UR26, UR30, -0x2, URZ ;  /* 0xfffffffe1e1a7890 */ /* 0x000fe2000fffe03f */
[----:B------:R-:W-:Y:S02]  /*7ac0*/  IMAD.U32 R4, RZ, RZ, UR31 ;  /* 0x0000001fff047e24 */ /* 0x000fe4000f8e00ff */
[C---:B------:R-:W-:Y:S01]  /*7ad0*/  IMAD.SHL.U32 R6, R88.reuse, 0x1000, RZ ;  /* 0x0000100058067824 */ /* 0x040fe200078e00ff */
[----:B------:R-:W-:Y:S02]  /*7ae0*/  USHF.R.S32.HI UR27, URZ, 0x1f, UR26 ;  /* 0x0000001f3f1b7899 */ /* 0x000fe4000801141a */
[----:B------:R-:W-:Y:S01]  /*7af0*/  UISETP.GE.U32.AND UP0, UPT, UR5, UR26, UPT ;  /* 0x0000001a0500728c */ /* 0x000fe2000bf06070 */
[----:B------:R-:W-:-:S03]  /*7b00*/  SHF.L.U64.HI R4, R88, 0xc, R4 ;  /* 0x0000000c58047819 */ /* 0x000fc60000010204 */
[----:B------:R-:W-:Y:S01]  /*7b10*/  UISETP.GE.AND.EX UP0, UPT, UR4, UR27, UPT, UP0 ;  /* 0x0000001b0400728c */ /* 0x000fe2000bf06300 */
[C---:B------:R-:W-:Y:S02]  /*7b20*/  LOP3.LUT P6, RZ, R0.reuse, 0x2, RZ, 0xc0, !PT ;  /* 0x0000000200ff7812 */ /* 0x040fe400078cc0ff */
[----:B------:R-:W-:-:S04]  /*7b30*/  LOP3.LUT R0, R0, 0xffffbfff, RZ, 0xc0, !PT ;  /* 0xffffbfff00007812 */ /* 0x000fc800078ec0ff */
[----:B------:R-:W-:Y:S01]  /*7b40*/  @P5 LOP3.LUT R0, R0, 0x4000, RZ, 0xfc, !PT ;  /* 0x0000400000005812 */ /* 0x000fe200078efcff */
[----:B----4-:R-:W-:Y:S04]  /*7b50*/  @P0 STG.E.128 desc[UR28][R106.64], R8 ;  /* 0x000000086a000986 */ /* 0x010fe8000c101d1c */
[----:B------:R-:W1:Y:S04]  /*7b60*/  LDS.128 R8, [R140+0x14000] ;  /* 0x014000008c087984 */ /* 0x000e680000000c00 */
[----:B--2---:R-:W-:Y:S01]  /*7b70*/  @P1 STG.E.128 desc[UR28][R104.64], R12 ;  /* 0x0000000c68001986 */ /* 0x004fe2000c101d1c */
[----:B------:R-:W-:-:S03]  /*7b80*/  LOP3.LUT P1, RZ, R2, 0x40, RZ, 0xc0, !PT ;  /* 0x0000004002ff7812 */ /* 0x000fc6000782c0ff */
[----:B---3--:R-:W-:Y:S01]  /*7b90*/  @P4 STG.E.128 desc[UR28][R102.64], R16 ;  /* 0x0000001066004986 */ /* 0x008fe2000c101d1c */
[C---:B------:R-:W-:Y:S02]  /*7ba0*/  LOP3.LUT P4, RZ, R2.reuse, 0x20, RZ, 0xc0, !PT ;  /* 0x0000002002ff7812 */ /* 0x040fe4000788c0ff */
[----:B------:R-:W-:Y:S01]  /*7bb0*/  SEL R252, RZ, 0x10, !P1 ;  /* 0x00000010fffc7807 */ /* 0x000fe20004800000 */
[----:B------:R-:W-:Y:S01]  /*7bc0*/  @P3 STG.E.128 desc[UR28][R100.64], R20 ;  /* 0x0000001464003986 */ /* 0x000fe2000c101d1c */
[----:B------:R-:W-:-:S03]  /*7bd0*/  LOP3.LUT P3, RZ, R2, 0x10, RZ, 0xc0, !PT ;  /* 0x0000001002ff7812 */ /* 0x000fc6000786c0ff */
[----:B-1----:R-:W-:Y:S01]  /*7be0*/  @P2 STG.E.128 desc[UR28][R98.64], R8 ;  /* 0x0000000862002986 */ /* 0x002fe2000c101d1c */
[----:B------:R-:W-:-:S05]  /*7bf0*/  LOP3.LUT P2, RZ, R2, 0x8, RZ, 0xc0, !PT ;  /* 0x0000000802ff7812 */ /* 0x000fca000784c0ff */
[----:B------:R-:W-:Y:S04]  /*7c00*/  @P4 STG.E.128 desc[UR28][R96.64], R172 ;  /* 0x000000ac60004986 */ /* 0x000fe8000c101d1c */
[----:B------:R-:W-:Y:S04]  /*7c10*/  @P3 STG.E.128 desc[UR28][R146.64], R184 ;  /* 0x000000b892003986 */ /* 0x000fe8000c101d1c */
[----:B------:R-:W-:Y:S01]  /*7c20*/  @P2 STG.E.128 desc[UR28][R248.64], R188 ;  /* 0x000000bcf8002986 */ /* 0x000fe2000c101d1c */
[C---:B------:R-:W-:Y:S02]  /*7c30*/  LOP3.LUT P0, RZ, R2.reuse, 0x80, RZ, 0xc0, !PT ;  /* 0x0000008002ff7812 */ /* 0x040fe4000780c0ff */
[----:B------:R-:W-:Y:S01]  /*7c40*/  LOP3.LUT R2, R2, 0xfffffffd, RZ, 0xc0, !PT ;  /* 0xfffffffd02027812 */ /* 0x000fe200078ec0ff */
[----:B------:R1:W-:Y:S02]  /*7c50*/  STL [R1+0xcc], R7 ;  /* 0x0000cc0701007387 */ /* 0x0003e40000100800 */
[----:B-1----:R-:W-:-:S04]  /*7c60*/  IADD3 R7, P2, R6, R251, RZ ;  /* 0x000000fb06077210 */ /* 0x002fc80007f5e0ff */
[----:B------:R-:W-:Y:S02]  /*7c70*/  IADD3.X R8, R4, UR32, RZ, P2, !PT ;  /* 0x0000002004087c10 */ /* 0x000fe400097fe4ff */
[----:B------:R-:W-:-:S04]  /*7c80*/  PLOP3.LUT P2, PT, PT, PT, UP0, 0x40, 0x0 ;  /* 0x000000000000781c */ /* 0x000fc80003f4e808 */
[----:B------:R-:W-:Y:S02]  /*7c90*/  SEL R252, R252, RZ, P2 ;  /* 0x000000fffcfc7207 */ /* 0x000fe40001000000 */
[C---:B------:R-:W-:Y:S01]  /*7ca0*/  LEA R106, P2, R7.reuse, UR8, 0x1 ;  /* 0x00000008076a7c11 */ /* 0x040fe2000f8408ff */
[----:B------:R-:W-:Y:S03]  /*7cb0*/  STL [R1+0x170], R3 ;  /* 0x0001700301007387 */ /* 0x000fe60000100800 */
[----:B------:R-:W-:Y:S01]  /*7cc0*/  LEA.HI.X R107, R7, UR9, R8, 0x1, P2 ;  /* 0x00000009076b7c11 */ /* 0x000fe200090f0c08 */
[----:B------:R1:W-:Y:S01]  /*7cd0*/  STL [R1+0xac], R7 ;  /* 0x0000ac0701007387 */ /* 0x0003e20000100800 */
[----:B------:R-:W-:Y:S02]  /*7ce0*/  PLOP3.LUT P2, PT, PT, PT, UP0, 0x40, 0x0 ;  /* 0x000000000000781c */ /* 0x000fe40003f4e808 */
[----:B-1----:R-:W-:-:S04]  /*7cf0*/  SEL R7, RZ, 0x10, !P6 ;  /* 0x00000010ff077807 */ /* 0x002fc80007000000 */
[----:B------:R-:W-:Y:S02]  /*7d00*/  SEL R91, R7, RZ, P2 ;  /* 0x000000ff075b7207 */ /* 0x000fe40001000000 */
[----:B------:R-:W-:Y:S02]  /*7d10*/  LOP3.LUT P2, RZ, R0, 0x20, RZ, 0xc0, !PT ;  /* 0x0000002000ff7812 */ /* 0x000fe4000784c0ff */
[----:B------:R-:W-:Y:S02]  /*7d20*/  @P6 LOP3.LUT R2, R2, 0x2, RZ, 0xfc, !PT ;  /* 0x0000000202026812 */ /* 0x000fe400078efcff */
[----:B------:R-:W-:Y:S02]  /*7d30*/  SEL R7, RZ, 0x10, !P2 ;  /* 0x00000010ff077807 */ /* 0x000fe40005000000 */
[----:B------:R-:W-:Y:S02]  /*7d40*/  PLOP3.LUT P2, PT, PT, PT, UP0, 0x40, 0x0 ;  /* 0x000000000000781c */ /* 0x000fe40003f4e808 */
[----:B------:R-:W-:-:S02]  /*7d50*/  LOP3.LUT P6, RZ, R0, 0x40, RZ, 0xc0, !PT ;  /* 0x0000004000ff7812 */ /* 0x000fc400078cc0ff */
[----:B------:R-:W-:Y:S01]  /*7d60*/  SEL R88, R7, RZ, P2 ;  /* 0x000000ff07587207 */ /* 0x000fe20001000000 */
[----:B------:R-:W1:Y:S01]  /*7d70*/  S2R R3, SR_TID.X ;  /* 0x0000000000037919 */ /* 0x000e620000002100 */
[----:B------:R-:W-:Y:S02]  /*7d80*/  SEL R7, RZ, 0x10, !P6 ;  /* 0x00000010ff077807 */ /* 0x000fe40007000000 */
[----:B------:R-:W-:Y:S02]  /*7d90*/  PLOP3.LUT P2, PT, PT, PT, UP0, 0x40, 0x0 ;  /* 0x000000000000781c */ /* 0x000fe40003f4e808 */
[----:B------:R-:W-:Y:S02]  /*7da0*/  LOP3.LUT P3, RZ, R0, 0x80, RZ, 0xc0, !PT ;  /* 0x0000008000ff7812 */ /* 0x000fe4000786c0ff */
[----:B------:R-:W-:Y:S02]  /*7db0*/  SEL R89, R7, RZ, P2 ;  /* 0x000000ff07597207 */ /* 0x000fe40001000000 */
[----:B------:R-:W-:-:S02]  /*7dc0*/  SEL R7, RZ, 0x10, !P3 ;  /* 0x00000010ff077807 */ /* 0x000fc40005800000 */
[----:B------:R-:W-:Y:S02]  /*7dd0*/  PLOP3.LUT P2, PT, PT, PT, UP0, 0x40, 0x0 ;  /* 0x000000000000781c */ /* 0x000fe40003f4e808 */
[----:B------:R-:W-:Y:S02]  /*7de0*/  LOP3.LUT P4, RZ, R0, 0x1000, RZ, 0xc0, !PT ;  /* 0x0000100000ff7812 */ /* 0x000fe4000788c0ff */
[----:B------:R-:W-:Y:S02]  /*7df0*/  SEL R147, R7, RZ, P2 ;  /* 0x000000ff07937207 */ /* 0x000fe40001000000 */
[----:B------:R-:W-:Y:S02]  /*7e00*/  SEL R7, RZ, 0x10, !P0 ;  /* 0x00000010ff077807 */ /* 0x000fe40004000000 */
[----:B------:R-:W-:-:S04]  /*7e10*/  PLOP3.LUT P2, PT, PT, PT, UP0, 0x40, 0x0 ;  /* 0x000000000000781c */ /* 0x000fc80003f4e808 */
[----:B------:R-:W-:Y:S02]  /*7e20*/  SEL R146, R7, RZ, P2 ;  /* 0x000000ff07927207 */ /* 0x000fe40001000000 */
[----:B------:R-:W-:Y:S02]  /*7e30*/  SEL R7, RZ, 0x10, !P4 ;  /* 0x00000010ff077807 */ /* 0x000fe40006000000 */
[----:B------:R-:W-:-:S04]  /*7e40*/  PLOP3.LUT P2, PT, PT, PT, UP0, 0x40, 0x0 ;  /* 0x000000000000781c */ /* 0x000fc80003f4e808 */
[----:B------:R-:W-:Y:S02]  /*7e50*/  SEL R142, R7, RZ, P2 ;  /* 0x000000ff078e7207 */ /* 0x000fe40001000000 */
[----:B------:R-:W-:Y:S02]  /*7e60*/  SEL R7, RZ, 0x10, !P5 ;  /* 0x00000010ff077807 */ /* 0x000fe40006800000 */
[----:B------:R-:W-:-:S04]  /*7e70*/  PLOP3.LUT P2, PT, PT, PT, UP0, 0x40, 0x0 ;  /* 0x000000000000781c */ /* 0x000fc80003f4e808 */
[----:B------:R-:W-:Y:S02]  /*7e80*/  SEL R140, R7, RZ, P2 ;  /* 0x000000ff078c7207 */ /* 0x000fe40001000000 */
[----:B------:R-:W-:Y:S02]  /*7e90*/  LOP3.LUT P2, RZ, R0, 0x1000000, RZ, 0xc0, !PT ;  /* 0x0100000000ff7812 */ /* 0x000fe4000784c0ff */
[----:B------:R-:W-:Y:S02]  /*7ea0*/  LOP3.LUT P0, RZ, R2, 0x4, RZ, 0xc0, !PT ;  /* 0x0000000402ff7812 */ /* 0x000fe4000780c0ff */
[----:B------:R-:W-:Y:S01]  /*7eb0*/  LOP3.LUT R0, R0, 0xefffffff, RZ, 0xc0, !PT ;  /* 0xefffffff00007812 */ /* 0x000fe200078ec0ff */
[----:B-1----:R-:W-:-:S03]  /*7ec0*/  IMAD.SHL.U32 R9, R3, 0x8, RZ ;  /* 0x0000000803097824 */ /* 0x002fc600078e00ff */
[----:B------:R-:W-:Y:S02]  /*7ed0*/  LOP3.LUT R0, R0, 0xfffeffff, RZ, 0xc0, !PT ;  /* 0xfffeffff00007812 */ /* 0x000fe400078ec0ff */
[----:B------:R-:W-:Y:S02]  /*7ee0*/  PLOP3.LUT P1, PT, P0, P1, PT, 0x80, 0x0 ;  /* 0x000000000000781c */ /* 0x000fe40000723070 */
[----:B------:R-:W-:Y:S02]  /*7ef0*/  LOP3.LUT R6, R6, 0x38, R9, 0xf8, !PT ;  /* 0x0000003806067812 */ /* 0x000fe400078ef809 */
[----:B------:R-:W-:Y:S01]  /*7f00*/  @P2 LOP3.LUT R0, R0, 0x10000, RZ, 0xfc, !PT ;  /* 0x0001000000002812 */ /* 0x000fe200078efcff */
[----:B------:R1:W-:Y:S01]  /*7f10*/  STL [R1+0xd0], R8 ;  /* 0x0000d00801007387 */ /* 0x0003e20000100800 */
[----:B------:R-:W-:Y:S02]  /*7f20*/  SHF.L.U64.HI R104, R6, 0x1, R4 ;  /* 0x0000000106687819 */ /* 0x000fe40000010204 */
[----:B------:R-:W-:Y:S01]  /*7f30*/  @P0 LOP3.LUT R0, R0, 0x10000000, RZ, 0xfc, !PT ;  /* 0x1000000000000812 */ /* 0x000fe200078efcff */
[----:B------:R-:W-:-:S03]  /*7f40*/  IMAD.SHL.U32 R4, R94, 0x1000, RZ ;  /* 0x000010005e047824 */ /* 0x000fc600078e00ff */
[----:B------:R-:W-:Y:S01]  /*7f50*/  LOP3.LUT R0, R0, 0xfeffffff, RZ, 0xc0, !PT ;  /* 0xfeffffff00007812 */ /* 0x000fe200078ec0ff */
[----:B-1----:R-:W-:Y:S02]  /*7f60*/  IMAD.SHL.U32 R8, R6, 0x2, RZ ;  /* 0x0000000206087824 */ /* 0x002fe400078e00ff */
[----:B------:R-:W-:Y:S01]  /*7f70*/  IMAD.U32 R6, RZ, RZ, UR31 ;  /* 0x0000001fff067e24 */ /* 0x000fe2000f8e00ff */
[----:B------:R-:W-:Y:S02]  /*7f80*/  @P1 LOP3.LUT R0, R0, 0x1000000, RZ, 0xfc, !PT ;  /* 0x0100000000001812 */ /* 0x000fe400078efcff */
[----:B------:R-:W-:Y:S02]  /*7f90*/  SEL R7, RZ, 0x10, !P1 ;  /* 0x00000010ff077807 */ /* 0x000fe40004800000 */
[----:B------:R-:W-:Y:S02]  /*7fa0*/  SHF.L.U64.HI R6, R94, 0xc, R6 ;  /* 0x0000000c5e067819 */ /* 0x000fe40000010206 */
[----:B------:R-:W-:-:S02]  /*7fb0*/  LOP3.LUT R4, R4, 0x38, R9, 0xf8, !PT ;  /* 0x0000003804047812 */ /* 0x000fc400078ef809 */
[----:B------:R-:W-:Y:S01]  /*7fc0*/  PLOP3.LUT P1, PT, PT, PT, UP0, 0x40, 0x0 ;  /* 0x000000000000781c */ /* 0x000fe20003f2e808 */
[----:B------:R1:W-:Y:S01]  /*7fd0*/  STL [R1+0x38], R6 ;  /* 0x0000380601007387 */ /* 0x0003e20000100800 */
[C---:B------:R-:W-:Y:S01]  /*7fe0*/  SHF.L.U64.HI R102, R4.reuse, 0x1, R6 ;  /* 0x0000000104667819 */ /* 0x040fe20000010206 */
[----:B------:R-:W-:Y:S01]  /*7ff0*/  ULEA UR25, UR25, 0xffffffe0, 0x5 ;  /* 0xffffffe019197891 */ /* 0x000fe2000f8e283f */
[----:B------:R-:W-:Y:S01]  /*8000*/  SEL R144, R7, RZ, P1 ;  /* 0x000000ff07907207 */ /* 0x000fe20000800000 */
[----:B------:R-:W-:Y:S02]  /*8010*/  IMAD.SHL.U32 R7, R93, 0x1000, RZ ;  /* 0x000010005d077824 */ /* 0x000fe400078e00ff */
[----:B------:R-:W-:Y:S01]  /*8020*/  UIMAD.WIDE UR26, UR25, 0x4, UR12 ;  /* 0x00000004191a78a5 */ /* 0x000fe2000f8e020c */
[----:B-1----:R-:W-:Y:S02]  /*8030*/  IMAD.U32 R6, RZ, RZ, UR31 ;  /* 0x0000001fff067e24 */ /* 0x002fe4000f8e00ff */
[----:B------:R-:W-:Y:S01]  /*8040*/  IMAD.SHL.U32 R105, R4, 0x2, RZ ;  /* 0x0000000204697824 */ /* 0x000fe200078e00ff */
[----:B------:R-:W-:-:S02]  /*8050*/  LOP3.LUT R4, R7, 0x38, R9, 0xf8, !PT ;  /* 0x0000003807047812 */ /* 0x000fc400078ef809 */
[----:B------:R-:W-:Y:S01]  /*8060*/  SHF.L.U64.HI R6, R93, 0xc, R6 ;  /* 0x0000000c5d067819 */ /* 0x000fe20000010206 */
[----:B------:R-:W-:-:S03]  /*8070*/  IMAD.U32 R7, RZ, RZ, UR27 ;  /* 0x0000001bff077e24 */ /* 0x000fc6000f8e00ff */
[----:B------:R-:W-:Y:S01]  /*8080*/  SHF.L.U64.HI R100, R4, 0x1, R6 ;  /* 0x0000000104647819 */ /* 0x000fe20000010206 */
[----:B------:R1:W-:Y:S02]  /*8090*/  STL [R1+0x40], R6 ;  /* 0x0000400601007387 */ /* 0x0003e40000100800 */
[----:B-1----:R-:W-:-:S05]  /*80a0*/  IMAD.U32 R6, RZ, RZ, UR26 ;  /* 0x0000001aff067e24 */ /* 0x002fca000f8e00ff */
[----:B------:R1:W2:Y:S01]  /*80b0*/  LDG.E R7, desc[UR28][R6.64] ;  /* 0x0000001c06077981 */ /* 0x0002a2000c1e1900 */
[----:B------:R-:W-:Y:S01]  /*80c0*/  ULEA UR25, UR23, UR20, 0x8 ;  /* 0x0000001417197291 */ /* 0x000fe2000f8e403f */
[----:B-1----:R-:W-:-:S04]  /*80d0*/  SHF.R.U32.HI R6, RZ, 0x2, R3 ;  /* 0x00000002ff067819 */ /* 0x002fc80000011603 */
[----:B------:R-:W-:-:S04]  /*80e0*/  SGXT.U32 R6, R6, 0x3 ;  /* 0x000000030606781a */ /* 0x000fc80000000000 */
[----:B------:R-:W-:-:S04]  /*80f0*/  LOP3.LUT R6, R6, UR22, RZ, 0xfc, !PT ;  /* 0x0000001606067c12 */ /* 0x000fc8000f8efcff */
[----:B------:R-:W-:Y:S02]  /*8100*/  LEA R6, R6, UR25, 0x2 ;  /* 0x0000001906067c11 */ /* 0x000fe4000f8e10ff */
[----:B------:R-:W-:Y:S01]  /*8110*/  IADD3 R248, P1, R8, UR10, RZ ;  /* 0x0000000a08f87c10 */ /* 0x000fe2000ff3e0ff */
[----:B------:R-:W-:-:S03]  /*8120*/  IMAD.SHL.U32 R103, R4, 0x2, RZ ;  /* 0x0000000204677824 */ /* 0x000fc600078e00ff */
[----:B------:R-:W1:Y:S01]  /*8130*/  LDS R6, [R6+0x19200] ;  /* 0x0192000006067984 */ /* 0x000e620000000800 */
[----:B------:R-:W-:Y:S02]  /*8140*/  IADD3.X R249, R104, UR11, RZ, P1, !PT ;  /* 0x0000000b68f97c10 */ /* 0x000fe40008ffe4ff */
[----:B------:R-:W-:-:S04]  /*8150*/  IADD3 R246, P1, R105, UR10, RZ ;  /* 0x0000000a69f67c10 */ /* 0x000fc8000ff3e0ff */
[----:B------:R-:W-:Y:S02]  /*8160*/  IADD3.X R247, R102, UR11, RZ, P1, !PT ;  /* 0x0000000b66f77c10 */ /* 0x000fe40008ffe4ff */
[----:B------:R-:W-:-:S04]  /*8170*/  IADD3 R244, P1, R103, UR10, RZ ;  /* 0x0000000a67f47c10 */ /* 0x000fc8000ff3e0ff */
[----:B------:R-:W-:Y:S01]  /*8180*/  IADD3.X R245, R100, UR11, RZ, P1, !PT ;  /* 0x0000000b64f57c10 */ /* 0x000fe20008ffe4ff */
[----:B------:R-:W-:Y:S01]  /*8190*/  UIADD3 UR25, UR25, 0x19200, URZ ;  /* 0x0001920019197890 */ /* 0x000fe2000fffe03f */
[----:B------:R-:W-:Y:S01]  /*81a0*/  LOP3.LUT R8, R3, 0x8, RZ, 0xc0, !PT ;  /* 0x0000000803087812 */ /* 0x000fe200078ec0ff */
[----:B--2---:R-:W-:-:S05]  /*81b0*/  FMUL R4, R7, 1.4426950216293334961 ;  /* 0x3fb8aa3b07047820 */ /* 0x004fca0000400000 */
[----:B------:R-:W-:-:S13]  /*81c0*/  FSETP.GEU.AND P1, PT, R4, -126, PT ;  /* 0xc2fc00000400780b */ /* 0x000fda0003f2e000 */
[----:B------:R-:W-:-:S06]  /*81d0*/  @!P1 FMUL R4, R4, 0.5 ;  /* 0x3f00000004049820 */ /* 0x000fcc0000400000 */
[----:B------:R-:W2:Y:S01]  /*81e0*/  MUFU.EX2 R4, R4 ;  /* 0x0000000400047308 */ /* 0x000ea20000000800 */
[----:B-1----:R-:W-:-:S04]  /*81f0*/  FADD R6, R7, -R6 ;  /* 0x8000000607067221 */ /* 0x002fc80000000000 */
[----:B------:R-:W-:Y:S01]  /*8200*/  FMUL R6, R6, 1.4426950216293334961 ;  /* 0x3fb8aa3b06067820 */ /* 0x000fe20000400000 */
[----:B--2---:R-:W-:-:S04]  /*8210*/  @!P1 FMUL R4, R4, R4 ;  /* 0x0000000404049220 */ /* 0x004fc80000400000 */
[----:B------:R-:W-:-:S13]  /*8220*/  FSETP.GEU.AND P1, PT, R6, -126, PT ;  /* 0xc2fc00000600780b */ /* 0x000fda0003f2e000 */
[----:B------:R-:W-:-:S04]  /*8230*/  @!P1 FMUL R6, R6, 0.5 ;  /* 0x3f00000006069820 */ /* 0x000fc80000400000 */
[----:B------:R1:W2:Y:S02]  /*8240*/  MUFU.EX2 R14, R6 ;  /* 0x00000006000e7308 */ /* 0x0002a40000000800 */
[----:B-1----:R-:W-:-:S04]  /*8250*/  LOP3.LUT R6, R3, 0x4, RZ, 0xc0, !PT ;  /* 0x0000000403067812 */ /* 0x002fc800078ec0ff */
[----:B------:R-:W-:Y:S02]  /*8260*/  IADD3 R6, R8, UR25, R6 ;  /* 0x0000001908067c10 */ /* 0x000fe4000fffe006 */
[----:B------:R-:W-:-:S05]  /*8270*/  LOP3.LUT R8, R3, 0x10, RZ, 0xc0, !PT ;  /* 0x0000001003087812 */ /* 0x000fca00078ec0ff */
[----:B------:R-:W-:Y:S02]  /*8280*/  IMAD.IADD R6, R8, 0x1, R6 ;  /* 0x0000000108067824 */ /* 0x000fe400078e0206 */
[----:B------:R-:W-:-:S04]  /*8290*/  IMAD.U32 R8, RZ, RZ, UR22 ;  /* 0x00000016ff087e24 */ /* 0x000fc8000f8e00ff */
[----:B------:R-:W-:-:S05]  /*82a0*/  IMAD R6, R8, 0x4, R6 ;  /* 0x0000000408067824 */ /* 0x000fca00078e0206 */
[----:B------:R-:W1:Y:S01]  /*82b0*/  LDS R8, [R6+0x20] ;  /* 0x0000200006087984 */ /* 0x000e620000000800 */
[----:B--2---:R-:W-:Y:S01]  /*82c0*/  @!P1 FMUL R14, R14, R14 ;  /* 0x0000000e0e0e9220 */ /* 0x004fe20000400000 */
[----:B-1----:R-:W-:-:S04]  /*82d0*/  FADD R8, R7, -R8 ;  /* 0x8000000807087221 */ /* 0x002fc80000000000 */
[----:B------:R-:W-:-:S05]  /*82e0*/  FMUL R8, R8, 1.4426950216293334961 ;  /* 0x3fb8aa3b08087820 */ /* 0x000fca0000400000 */
[----:B------:R-:W-:-:S13]  /*82f0*/  FSETP.GEU.AND P1, PT, R8, -126, PT ;  /* 0xc2fc00000800780b */ /* 0x000fda0003f2e000 */
[----:B------:R-:W-:-:S04]  /*8300*/  @!P1 FMUL R8, R8, 0.5 ;  /* 0x3f00000008089820 */ /* 0x000fc80000400000 */
[----:B------:R1:W2:Y:S02]  /*8310*/  MUFU.EX2 R13, R8 ;  /* 0x00000008000d7308 */ /* 0x0002a40000000800 */
[----:B-1----:R-:W1:Y:S04]  /*8320*/  LDS R8, [R6+0x80] ;  /* 0x0000800006087984 */ /* 0x002e680000000800 */
[----:B------:R-:W3:Y:S01]  /*8330*/  LDS R6, [R6+0xa0] ;  /* 0x0000a00006067984 */ /* 0x000ee20000000800 */
[----:B--2---:R-:W-:Y:S01]  /*8340*/  @!P1 FMUL R13, R13, R13 ;  /* 0x0000000d0d0d9220 */ /* 0x004fe20000400000 */
[----:B-1----:R-:W-:-:S04]  /*8350*/  FADD R8, R7, -R8 ;  /* 0x8000000807087221 */ /* 0x002fc80000000000 */
[----:B------:R-:W-:-:S05]  /*8360*/  FMUL R8, R8, 1.4426950216293334961 ;  /* 0x3fb8aa3b08087820 */ /* 0x000fca0000400000 */
[----:B------:R-:W-:-:S13]  /*8370*/  FSETP.GEU.AND P1, PT, R8, -126, PT ;  /* 0xc2fc00000800780b */ /* 0x000fda0003f2e000 */
[----:B------:R-:W-:-:S04]  /*8380*/  @!P1 FMUL R8, R8, 0.5 ;  /* 0x3f00000008089820 */ /* 0x000fc80000400000 */
[----:B------:R-:W1:Y:S01]  /*8390*/  MUFU.EX2 R12, R8 ;  /* 0x00000008000c7308 */ /* 0x000e620000000800 */
[----:B---3--:R-:W-:-:S04]  /*83a0*/  FADD R6, R7, -R6 ;  /* 0x8000000607067221 */ /* 0x008fc80000000000 */
[----:B------:R-:W-:Y:S01]  /*83b0*/  FMUL R6, R6, 1.4426950216293334961 ;  /* 0x3fb8aa3b06067820 */ /* 0x000fe20000400000 */
[----:B-1----:R-:W-:-:S04]  /*83c0*/  @!P1 FMUL R12, R12, R12 ;  /* 0x0000000c0c0c9220 */ /* 0x002fc80000400000 */
[----:B------:R-:W-:-:S13]  /*83d0*/  FSETP.GEU.AND P1, PT, R6, -126, PT ;  /* 0xc2fc00000600780b */ /* 0x000fda0003f2e000 */
[----:B------:R-:W-:-:S04]  /*83e0*/  @!P1 FMUL R6, R6, 0.5 ;  /* 0x3f00000006069820 */ /* 0x000fc80000400000 */
[----:B------:R1:W2:Y:S02]  /*83f0*/  MUFU.EX2 R20, R6 ;  /* 0x0000000600147308 */ /* 0x0002a40000000800 */
[----:B-1----:R-:W-:Y:S02]  /*8400*/  VIADD R6, R250, 0xffffffc0 ;  /* 0xffffffc0fa067836 */ /* 0x002fe40000000000 */
[----:B--2---:R-:W-:-:S03]  /*8410*/  @!P1 FMUL R20, R20, R20 ;  /* 0x0000001414149220 */ /* 0x004fc60000400000 */
[----:B------:R-:W-:Y:S01]  /*8420*/  ISETP.GE.AND P1, PT, R6, UR35, PT ;  /* 0x0000002306007c0c */ /* 0x000fe2000bf26270 */
[----:B------:R-:W-:-:S03]  /*8430*/  VIADD R6, R250, 0xffffffc8 ;  /* 0xffffffc8fa067836 */ /* 0x000fc60000000000 */
[----:B------:R-:W-:Y:S02]  /*8440*/  FSEL R14, R14, RZ, !P1 ;  /* 0x000000ff0e0e7208 */ /* 0x000fe40004800000 */
[----:B------:R-:W-:Y:S01]  /*8450*/  ISETP.GE.AND P1, PT, R6, UR35, PT ;  /* 0x0000002306007c0c */ /* 0x000fe2000bf26270 */
[----:B------:R-:W-:Y:S02]  /*8460*/  VIADD R6, R250, 0xffffffe0 ;  /* 0xffffffe0fa067836 */ /* 0x000fe40000000000 */
[----:B------:R-:W-:Y:S02]  /*8470*/  IMAD.SHL.U32 R10, R92, 0x1000, RZ ;  /* 0x000010005c0a7824 */ /* 0x000fe400078e00ff */
[----:B------:R-:W-:Y:S01]  /*8480*/  IMAD.U32 R7, RZ, RZ, UR31 ;  /* 0x0000001fff077e24 */ /* 0x000fe2000f8e00ff */
[----:B------:R-:W-:Y:S02]  /*8490*/  FSEL R13, R13, RZ, !P1 ;  /* 0x000000ff0d0d7208 */ /* 0x000fe40004800000 */
[----:B------:R-:W-:-:S02]  /*84a0*/  ISETP.GE.AND P1, PT, R6, UR35, PT ;  /* 0x0000002306007c0c */ /* 0x000fc4000bf26270 */
[----:B------:R-:W-:Y:S02]  /*84b0*/  LOP3.LUT R6, R10, 0x38, R9, 0xf8, !PT ;  /* 0x000000380a067812 */ /* 0x000fe400078ef809 */
[----:B------:R-:W-:Y:S01]  /*84c0*/  SHF.L.U64.HI R7, R92, 0xc, R7 ;  /* 0x0000000c5c077819 */ /* 0x000fe20000010207 */
[----:B------:R-:W-:Y:S02]  /*84d0*/  IMAD.SHL.U32 R8, R90, 0x1000, RZ ;  /* 0x000010005a087824 */ /* 0x000fe400078e00ff */
[C---:B------:R-:W-:Y:S01]  /*84e0*/  IMAD.SHL.U32 R101, R6.reuse, 0x2, RZ ;  /* 0x0000000206657824 */ /* 0x040fe200078e00ff */
[----:B------:R-:W-:Y:S01]  /*84f0*/  SHF.L.U64.HI R98, R6, 0x1, R7 ;  /* 0x0000000106627819 */ /* 0x000fe20000010207 */
[----:B------:R-:W-:Y:S01]  /*8500*/  IMAD.U32 R6, RZ, RZ, UR31 ;  /* 0x0000001fff067e24 */ /* 0x000fe2000f8e00ff */
[----:B------:R1:W-:Y:S04]  /*8510*/  STL [R1+0x48], R7 ;  /* 0x0000480701007387 */ /* 0x0003e80000100800 */
[----:B-1----:R-:W-:-:S02]  /*8520*/  SHF.L.U64.HI R7, R90, 0xc, R6 ;  /* 0x0000000c5a077819 */ /* 0x002fc40000010206 */
[----:B------:R-:W-:Y:S01]  /*8530*/  LOP3.LUT R6, R8, 0x38, R9, 0xf8, !PT ;  /* 0x0000003808067812 */ /* 0x000fe200078ef809 */
[----:B------:R-:W-:-:S03]  /*8540*/  IMAD.SHL.U32 R8, R224, 0x1000, RZ ;  /* 0x00001000e0087824 */ /* 0x000fc600078e00ff */
[C---:B------:R-:W-:Y:S01]  /*8550*/  SHF.L.U64.HI R96, R6.reuse, 0x1, R7 ;  /* 0x0000000106607819 */ /* 0x040fe20000010207 */
[----:B------:R-:W-:Y:S02]  /*8560*/  IMAD.SHL.U32 R99, R6, 0x2, RZ ;  /* 0x0000000206637824 */ /* 0x000fe400078e00ff */
[----:B------:R-:W-:Y:S01]  /*8570*/  IMAD.U32 R6, RZ, RZ, UR31 ;  /* 0x0000001fff067e24 */ /* 0x000fe2000f8e00ff */
[----:B------:R1:W-:Y:S04]  /*8580*/  STL [R1+0x4c], R7 ;  /* 0x00004c0701007387 */ /* 0x0003e80000100800 */
[----:B-1----:R-:W-:Y:S02]  /*8590*/  SHF.L.U64.HI R7, R224, 0xc, R6 ;  /* 0x0000000ce0077819 */ /* 0x002fe40000010206 */
        /* <DEDUP_REMOVED lines=12> */
[----:B------:R1:W-:Y:S01]  /*8660*/  STL [R1+0x58], R7 ;  /* 0x0000580701007387 */ /* 0x0003e20000100800 */
[-C--:B------:R-:W-:Y:S01]  /*8670*/  FMUL R197, R197, R14.reuse ;  /* 0x0000000ec5c57220 */ /* 0x080fe20000400000 */
[-C--:B------:R-:W-:Y:S01]  /*8680*/  FMUL R10, R192, R14.reuse ;  /* 0x0000000ec00a7220 */ /* 0x080fe20000400000 */
[----:B------:R-:W-:Y:S01]  /*8690*/  FMUL R193, R193, R14 ;  /* 0x0000000ec1c17220 */ /* 0x000fe20000400000 */
[-C--:B------:R-:W-:Y:S01]  /*86a0*/  FMUL R196, R196, R13.reuse ;  /* 0x0000000dc4c47220 */ /* 0x080fe20000400000 */
[-C--:B------:R-:W-:Y:S01]  /*86b0*/  FMUL R11, R194, R13.reuse ;  /* 0x0000000dc20b7220 */ /* 0x080fe20000400000 */
[----:B------:R-:W-:Y:S01]  /*86c0*/  FMUL R195, R195, R13 ;  /* 0x0000000dc3c37220 */ /* 0x000fe20000400000 */
[----:B-1----:R-:W-:-:S02]  /*86d0*/  SHF.L.U64.HI R7, R5, 0xc, R6 ;  /* 0x0000000c05077819 */ /* 0x002fc40000010206 */
[----:B------:R-:W-:Y:S01]  /*86e0*/  LOP3.LUT R5, R8, 0x38, R9, 0xf8, !PT ;  /* 0x0000003808057812 */ /* 0x000fe200078ef809 */
[----:B------:R-:W-:Y:S01]  /*86f0*/  FMUL R8, R209, R14 ;  /* 0x0000000ed1087220 */ /* 0x000fe20000400000 */
[----:B------:R-:W-:Y:S01]  /*8700*/  FMUL R9, R208, R13 ;  /* 0x0000000dd0097220 */ /* 0x000fe20000400000 */
[----:B------:R-:W-:Y:S01]  /*8710*/  VIADD R250, R250, 0xffffffe8 ;  /* 0xffffffe8fafa7836 */ /* 0x000fe20000000000 */
[----:B------:R-:W-:Y:S02]  /*8720*/  F2FP.BF16.F32.PACK_AB R10, R193, R10 ;  /* 0x0000000ac10a723e */ /* 0x000fe400000010ff */
[----:B------:R-:W-:Y:S02]  /*8730*/  F2FP.BF16.F32.PACK_AB R8, R197, R8 ;  /* 0x00000008c508723e */ /* 0x000fe400000010ff */
[----:B------:R-:W-:Y:S02]  /*8740*/  F2FP.BF16.F32.PACK_AB R9, R196, R9 ;  /* 0x00000009c409723e */ /* 0x000fe400000010ff */
[----:B------:R-:W-:Y:S01]  /*8750*/  F2FP.BF16.F32.PACK_AB R11, R195, R11 ;  /* 0x0000000bc30b723e */ /* 0x000fe200000010ff */
[----:B------:R-:W-:Y:S01]  /*8760*/  BAR.SYNC.DEFER_BLOCKING 0x0 ;  /* 0x0000000000007b1d */ /* 0x000fe20000010000 */
[----:B------:R-:W-:Y:S01]  /*8770*/  FSEL R12, R12, RZ, !P1 ;  /* 0x000000ff0c0c7208 */ /* 0x000fe20004800000 */
[-C--:B------:R-:W-:Y:S01]  /*8780*/  FMUL R201, R201, R14.reuse ;  /* 0x0000000ec9c97220 */ /* 0x080fe20000400000 */
[----:B------:R-:W-:Y:S01]  /*8790*/  ISETP.GE.AND P1, PT, R250, UR35, PT ;  /* 0x00000023fa007c0c */ /* 0x000fe2000bf26270 */
[-C--:B------:R-:W-:Y:S01]  /*87a0*/  FMUL R169, R169, R14.reuse ;  /* 0x0000000ea9a97220 */ /* 0x080fe20000400000 */
        /* <DEDUP_REMOVED lines=13> */
[----:B------:R-:W-:Y:S01]  /*8880*/  FMUL R153, R153, R14 ;  /* 0x0000000e99997220 */ /* 0x000fe20000400000 */
[-C--:B------:R-:W-:Y:S01]  /*8890*/  FMUL R17, R162, R13.reuse ;  /* 0x0000000da2117220 */ /* 0x080fe20000400000 */
[-C--:B------:R-:W-:Y:S01]  /*88a0*/  FMUL R163, R163, R13.reuse ;  /* 0x0000000da3a37220 */ /* 0x080fe20000400000 */
[-C--:B------:R-:W-:Y:S01]  /*88b0*/  FMUL R19, R154, R13.reuse ;  /* 0x0000000d9a137220 */ /* 0x080fe20000400000 */
[----:B------:R1:W-:Y:S01]  /*88c0*/  STSM.16.M88.4 [R86], R8 ;  /* 0x0000000856007844 */ /* 0x0003e20000000200 */
[-C--:B------:R-:W-:Y:S01]  /*88d0*/  FMUL R155, R155, R13.reuse ;  /* 0x0000000d9b9b7220 */ /* 0x080fe20000400000 */
[----:B------:R-:W-:Y:S01]  /*88e0*/  FSEL R20, R20, RZ, !P1 ;  /* 0x000000ff14147208 */ /* 0x000fe20004800000 */
[C---:B------:R-:W-:Y:S01]  /*88f0*/  IMAD.SHL.U32 R93, R5.reuse, 0x2, RZ ;  /* 0x00000002055d7824 */ /* 0x040fe200078e00ff */
[----:B------:R-:W-:Y:S01]  /*8900*/  SHF.L.U64.HI R90, R5, 0x1, R7 ;  /* 0x00000001055a7819 */ /* 0x000fe20000010207 */
[-C--:B------:R-:W-:Y:S01]  /*8910*/  FMUL R180, R180, R12.reuse ;  /* 0x0000000cb4b47220 */ /* 0x080fe20000400000 */
[-C--:B------:R-:W-:Y:S01]  /*8920*/  FMUL R181, R181, R12.reuse ;  /* 0x0000000cb5b57220 */ /* 0x080fe20000400000 */
[-C--:B------:R-:W-:Y:S01]  /*8930*/  FMUL R22, R176, R12.reuse ;  /* 0x0000000cb0167220 */ /* 0x080fe20000400000 */
[-C--:B------:R-:W-:Y:S01]  /*8940*/  FMUL R177, R177, R12.reuse ;  /* 0x0000000cb1b17220 */ /* 0x080fe20000400000 */
[-C--:B------:R-:W-:Y:S01]  /*8950*/  FMUL R160, R227, R12.reuse ;  /* 0x0000000ce3a07220 */ /* 0x080fe20000400000 */
[-C--:B------:R-:W-:Y:S01]  /*8960*/  FMUL R162, R210, R12.reuse ;  /* 0x0000000cd2a27220 */ /* 0x080fe20000400000 */
[----:B------:R-:W-:Y:S01]  /*8970*/  FMUL R154, R220, R12 ;  /* 0x0000000cdc9a7220 */ /* 0x000fe20000400000 */
[-C--:B-1----:R-:W-:Y:S01]  /*8980*/  FMUL R8, R200, R14.reuse ;  /* 0x0000000ec8087220 */ /* 0x082fe20000400000 */
[----:B------:R-:W-:Y:S01]  /*8990*/  FMUL R10, R168, R14 ;  /* 0x0000000ea80a7220 */ /* 0x000fe20000400000 */
[-C--:B------:R-:W-:Y:S01]  /*89a0*/  FMUL R9, R202, R13.reuse ;  /* 0x0000000dca097220 */ /* 0x080fe20000400000 */
[----:B------:R-:W-:Y:S01]  /*89b0*/  FMUL R11, R170, R13 ;  /* 0x0000000daa0b7220 */ /* 0x000fe20000400000 */
        /* <DEDUP_REMOVED lines=9> */
[----:B------:R-:W-:-:S02]  /*8a50*/  F2FP.BF16.F32.PACK_AB R8, R201, R8 ;  /* 0x00000008c908723e */ /* 0x000fc400000010ff */
[----:B------:R-:W-:Y:S02]  /*8a60*/  F2FP.BF16.F32.PACK_AB R10, R169, R10 ;  /* 0x0000000aa90a723e */ /* 0x000fe400000010ff */
[----:B------:R-:W-:Y:S02]  /*8a70*/  F2FP.BF16.F32.PACK_AB R9, R203, R9 ;  /* 0x00000009cb09723e */ /* 0x000fe400000010ff */
[----:B------:R-:W-:Y:S02]  /*8a80*/  F2FP.BF16.F32.PACK_AB R11, R171, R11 ;  /* 0x0000000bab0b723e */ /* 0x000fe400000010ff */
[----:B------:R-:W-:Y:S02]  /*8a90*/  F2FP.BF16.F32.PACK_AB R12, R165, R164 ;  /* 0x000000a4a50c723e */ /* 0x000fe400000010ff */
[----:B------:R-:W-:Y:S02]  /*8aa0*/  F2FP.BF16.F32.PACK_AB R14, R25, R24 ;  /* 0x00000018190e723e */ /* 0x000fe400000010ff */
[----:B------:R-:W-:-:S02]  /*8ab0*/  F2FP.BF16.F32.PACK_AB R13, R167, R166 ;  /* 0x000000a6a70d723e */ /* 0x000fc400000010ff */
[----:B------:R-:W-:Y:S01]  /*8ac0*/  F2FP.BF16.F32.PACK_AB R15, R27, R15 ;  /* 0x0000000f1b0f723e */ /* 0x000fe200000010ff */
[----:B------:R-:W-:Y:S01]  /*8ad0*/  FMUL R182, R182, R20 ;  /* 0x00000014b6b67220 */ /* 0x000fe20000400000 */
[----:B------:R-:W-:Y:S01]  /*8ae0*/  F2FP.BF16.F32.PACK_AB R16, R161, R16 ;  /* 0x00000010a110723e */ /* 0x000fe200000010ff */
[----:B------:R-:W-:Y:S01]  /*8af0*/  FMUL R183, R183, R20 ;  /* 0x00000014b7b77220 */ /* 0x000fe20000400000 */
[----:B------:R-:W-:Y:S02]  /*8b00*/  F2FP.BF16.F32.PACK_AB R18, R153, R18 ;  /* 0x000000129912723e */ /* 0x000fe400000010ff */
[----:B------:R-:W-:Y:S02]  /*8b10*/  F2FP.BF16.F32.PACK_AB R17, R163, R17 ;  /* 0x00000011a311723e */ /* 0x000fe400000010ff */
[----:B------:R-:W-:Y:S01]  /*8b20*/  F2FP.BF16.F32.PACK_AB R19, R155, R19 ;  /* 0x000000139b13723e */ /* 0x000fe200000010ff */
[----:B------:R-:W-:Y:S04]  /*8b30*/  STL [R1+0x5c], R7 ;  /* 0x00005c0701007387 */ /* 0x000fe80000100800 */
[----:B------:R-:W2:Y:S04]  /*8b40*/  LDL.LU R86, [R1+0x234] ;  /* 0x0002340001567983 */ /* 0x000ea80000300800 */
[----:B------:R1:W-:Y:S04]  /*8b50*/  STSM.16.M88.4 [R87], R8 ;  /* 0x0000000857007844 */ /* 0x0003e80000000200 */
[----:B------:R3:W-:Y:S04]  /*8b60*/  STSM.16.M88.4 [R84], R12 ;  /* 0x0000000c54007844 */ /* 0x0007e80000000200 */
[----:B------:R4:W-:Y:S04]  /*8b70*/  STSM.16.M88.4 [R85], R16 ;  /* 0x0000001055007844 */ /* 0x0009e80000000200 */
[----:B-1----:R-:W2:Y:S04]  /*8b80*/  LDL.LU R87, [R1+0x230] ;  /* 0x0002300001577983 */ /* 0x002ea80000300800 */
[----:B---3--:R-:W3:Y:S01]  /*8b90*/  LDL.LU R84, [R1+0x22c] ;  /* 0x00022c0001547983 */ /* 0x008ee20000300800 */
[----:B------:R-:W-:-:S02]  /*8ba0*/  F2FP.BF16.F32.PACK_AB R14, R205, R21 ;  /* 0x00000015cd0e723e */ /* 0x000fc400000010ff */
[----:B------:R-:W-:Y:S01]  /*8bb0*/  F2FP.BF16.F32.PACK_AB R21, R183, R182 ;  /* 0x000000b6b715723e */ /* 0x000fe200000010ff */
[----:B----4-:R-:W4:Y:S04]  /*8bc0*/  LDL.LU R85, [R1+0x228] ;  /* 0x0002280001557983 */ /* 0x010f280000300800 */
[----:B------:R-:W2:Y:S01]  /*8bd0*/  LDL R183, [R1+0x54] ;  /* 0x0000540001b77983 */ /* 0x000ea20000100800 */
        /* <DEDUP_REMOVED lines=28> */
[----:B------:R1:W-:Y:S04]  /*8da0*/  STSM.16.M88.4 [R82], R20 ;  /* 0x0000001452007844 */ /* 0x0003e80000000200 */
[----:B------:R1:W-:Y:S04]  /*8db0*/  STSM.16.M88.4 [R83], R8 ;  /* 0x0000000853007844 */ /* 0x0003e80000000200 */
[----:B------:R1:W-:Y:S04]  /*8dc0*/  STSM.16.M88.4 [R80], R12 ;  /* 0x0000000c50007844 */ /* 0x0003e80000000200 */
[----:B------:R1:W-:Y:S04]  /*8dd0*/  STSM.16.M88.4 [R81], R16 ;  /* 0x0000001051007844 */ /* 0x0003e80000000200 */
[----:B-1----:R-:W4:Y:S04]  /*8de0*/  LDL.LU R82, [R1+0x224] ;  /* 0x0002240001527983 */ /* 0x002f280000300800 */
[----:B------:R-:W4:Y:S04]  /*8df0*/  LDL.LU R83, [R1+0x220] ;  /* 0x0002200001537983 */ /* 0x000f280000300800 */
[----:B------:R-:W4:Y:S04]  /*8e00*/  LDL.LU R80, [R1+0x21c] ;  /* 0x00021c0001507983 */ /* 0x000f280000300800 */
[----:B------:R-:W4:Y:S01]  /*8e10*/  LDL.LU R81, [R1+0x218] ;  /* 0x0002180001517983 */ /* 0x000f220000300800 */
[----:B------:R-:W-:-:S04]  /*8e20*/  UIADD3 UR25, UR20, 0xc000, URZ ;  /* 0x0000c00014197890 */ /* 0x000fc8000fffe03f */
[----:B------:R-:W-:Y:S01]  /*8e30*/  ULEA UR25, UR23, UR25, 0xd ;  /* 0x0000001917197291 */ /* 0x000fe2000f8e683f */
[C---:B------:R-:W-:Y:S01]  /*8e40*/  FMUL R48, R4.reuse, R48 ;  /* 0x0000003004307220 */ /* 0x040fe20000400000 */
        /* <DEDUP_REMOVED lines=31> */
[----:B------:R-:W-:Y:S01]  /*9040*/  IADD3 R242, P1, R101, UR10, RZ ;  /* 0x0000000a65f27c10 */ /* 0x000fe2000ff3e0ff */
[C---:B------:R-:W-:Y:S01]  /*9050*/  FMUL R168, R4.reuse, R32 ;  /* 0x0000002004a87220 */ /* 0x040fe20000400000 */
[C---:B------:R-:W-:Y:S01]  /*9060*/  FMUL R169, R4.reuse, R33 ;  /* 0x0000002104a97220 */ /* 0x040fe20000400000 */
[C---:B------:R-:W-:Y:S01]  /*9070*/  FMUL R170, R4.reuse, R34 ;  /* 0x0000002204aa7220 */ /* 0x040fe20000400000 */
[----:B------:R-:W-:Y:S01]  /*9080*/  FMUL R171, R4, R35 ;  /* 0x0000002304ab7220 */ /* 0x000fe20000400000 */
[----:B------:R-:W-:-:S02]  /*9090*/  IADD3.X R243, R98, UR11, RZ, P1, !PT ;  /* 0x0000000b62f37c10 */ /* 0x000fc40008ffe4ff */
[----:B------:R-:W-:Y:S01]  /*90a0*/  IADD3 R240, P1, R99, UR10, RZ ;  /* 0x0000000a63f07c10 */ /* 0x000fe2000ff3e0ff */
[----:B------:R-:W-:-:S03]  /*90b0*/  IMAD.MOV.U32 R250, RZ, RZ, R140 ;  /* 0x000000fffffa7224 */ /* 0x000fc600078e008c */
[----:B------:R-:W-:Y:S02]  /*90c0*/  IADD3.X R241, R96, UR11, RZ, P1, !PT ;  /* 0x0000000b60f17c10 */ /* 0x000fe40008ffe4ff */
[----:B------:R-:W-:Y:S01]  /*90d0*/  IADD3 R238, P1, R97, UR10, RZ ;  /* 0x0000000a61ee7c10 */ /* 0x000fe2000ff3e0ff */
[C---:B------:R-:W-:Y:S01]  /*90e0*/  FMUL R28, R4.reuse, R28 ;  /* 0x0000001c041c7220 */ /* 0x040fe20000400000 */
[C---:B------:R-:W-:Y:S01]  /*90f0*/  FMUL R29, R4.reuse, R29 ;  /* 0x0000001d041d7220 */ /* 0x040fe20000400000 */
[C---:B------:R-:W-:Y:S01]  /*9100*/  FMUL R30, R4.reuse, R30 ;  /* 0x0000001e041e7220 */ /* 0x040fe20000400000 */
[----:B------:R-:W-:Y:S01]  /*9110*/  FMUL R31, R4, R31 ;  /* 0x0000001f041f7220 */ /* 0x000fe20000400000 */
[----:B------:R-:W-:Y:S01]  /*9120*/  IADD3.X R239, R94, UR11, RZ, P1, !PT ;  /* 0x0000000b5eef7c10 */ /* 0x000fe20008ffe4ff */
[----:B------:R-:W-:Y:S01]  /*9130*/  IMAD.MOV.U32 R182, RZ, RZ, R250 ;  /* 0x000000ffffb67224 */ /* 0x000fe200078e00fa */
[----:B------:R-:W-:Y:S01]  /*9140*/  IADD3 R236, P1, R95, UR10, RZ ;  /* 0x0000000a5fec7c10 */ /* 0x000fe2000ff3e0ff */
[----:B------:R-:W-:-:S02]  /*9150*/  IMAD.U32 R250, RZ, RZ, UR34 ;  /* 0x00000022fffa7e24 */ /* 0x000fc4000f8e00ff */
[C---:B------:R-:W-:Y:S01]  /*9160*/  FMUL R164, R4.reuse, R40 ;  /* 0x0000002804a47220 */ /* 0x040fe20000400000 */
[----:B------:R-:W-:Y:S01]  /*9170*/  FMUL R165, R4, R41 ;  /* 0x0000002904a57220 */ /* 0x000fe20000400000 */
[----:B------:R-:W-:Y:S01]  /*9180*/  IADD3.X R237, R92, UR11, RZ, P1, !PT ;  /* 0x0000000b5ced7c10 */ /* 0x000fe20008ffe4ff */
[C---:B------:R-:W-:Y:S01]  /*9190*/  FMUL R166, R4.reuse, R42 ;  /* 0x0000002a04a67220 */ /* 0x040fe20000400000 */
[----:B------:R-:W-:Y:S01]  /*91a0*/  IADD3 R6, P1, R93, UR10, RZ ;  /* 0x0000000a5d067c10 */ /* 0x000fe2000ff3e0ff */
[C---:B------:R-:W-:Y:S01]  /*91b0*/  FMUL R167, R4.reuse, R43 ;  /* 0x0000002b04a77220 */ /* 0x040fe20000400000 */
[C---:B------:R-:W-:Y:S01]  /*91c0*/  FMUL R44, R4.reuse, R44 ;  /* 0x0000002c042c7220 */ /* 0x040fe20000400000 */
[C---:B------:R-:W-:Y:S01]  /*91d0*/  FMUL R45, R4.reuse, R45 ;  /* 0x0000002d042d7220 */ /* 0x040fe20000400000 */
[C---:B------:R-:W-:Y:S01]  /*91e0*/  FMUL R46, R4.reuse, R46 ;  /* 0x0000002e042e7220 */ /* 0x040fe20000400000 */
[----:B------:R-:W-:Y:S01]  /*91f0*/  FMUL R47, R4, R47 ;  /* 0x0000002f042f7220 */ /* 0x000fe20000400000 */
[----:B------:R-:W-:-:S02]  /*9200*/  LOP3.LUT R250, R250, 0x3f, R3, 0xf8, !PT ;  /* 0x0000003ffafa7812 */ /* 0x000fc400078ef803 */
[----:B------:R-:W-:Y:S02]  /*9210*/  IADD3.X R7, R90, UR11, RZ, P1, !PT ;  /* 0x0000000b5a077c10 */ /* 0x000fe40008ffe4ff */
[----:B------:R-:W-:Y:S01]  /*9220*/  ISETP.GE.U32.AND P1, PT, R250, UR35, PT ;  /* 0x00000023fa007c0c */ /* 0x000fe2000bf26070 */
[----:B------:R-:W-:Y:S01]  /*9230*/  IMAD.SHL.U32 R56, R3, 0x8, RZ ;  /* 0x0000000803387824 */ /* 0x000fe200078e00ff */
[----:B------:R-:W-:Y:S01]  /*9240*/  UIADD3 UR24, UR24, 0x1, URZ ;  /* 0x0000000118187890 */ /* 0x000fe2000fffe03f */
[----:B------:R-:W-:-:S03]  /*9250*/  LOP3.LUT R0, R0, 0xfffffbff, RZ, 0xc0, !PT ;  /* 0xfffffbff00007812 */ /* 0x000fc600078ec0ff */
[----:B------:R-:W-:Y:S01]  /*9260*/  UISETP.GT.AND UP2, UPT, UR24, 0x1, UPT ;  /* 0x000000011800788c */ /* 0x000fe2000bf44270 */
[----:B------:R-:W-:-:S03]  /*9270*/  ISETP.NE.U32.AND P6, PT, R252, RZ, PT ;  /* 0x000000fffc00720c */ /* 0x000fc60003fc5070 */
[----:B------:R-:W-:-:S04]  /*9280*/  USEL UR24, UR24, URZ, !UP2 ;  /* 0x0000003f18187287 */ /* 0x000fc8000d000000 */
[----:B------:R-:W-:Y:S01]  /*9290*/  ULEA UR26, UR24, UR20, 0xd ;  /* 0x00000014181a7291 */ /* 0x000fe2000f8e683f */
[----:B------:R-:W-:Y:S02]  /*92a0*/  LOP3.LUT R2, R2, 0xfffffffe, RZ, 0xc0, !PT ;  /* 0xfffffffe02027812 */ /* 0x000fe400078ec0ff */
[C---:B--2---:R-:W-:Y:S02]  /*92b0*/  LOP3.LUT R180, R183.reuse, 0x400, RZ, 0xfc, !PT ;  /* 0x00000400b7b47812 */ /* 0x044fe400078efcff */
[C---:B------:R-:W-:Y:S02]  /*92c0*/  LOP3.LUT R179, R183.reuse, 0x800, RZ, 0xfc, !PT ;  /* 0x00000800b7b37812 */ /* 0x040fe400078efcff */
[C---:B------:R-:W-:Y:S02]  /*92d0*/  LOP3.LUT R5, R183.reuse, 0xc00, RZ, 0xfc, !PT ;  /* 0x00000c00b7057812 */ /* 0x040fe400078efcff */
[C---:B------:R-:W-:Y:S02]  /*92e0*/  LOP3.LUT R178, R183.reuse, 0x20, RZ, 0x3c, !PT ;  /* 0x00000020b7b27812 */ /* 0x040fe400078e3cff */
[----:B------:R-:W-:-:S02]  /*92f0*/  LOP3.LUT R177, R183, 0x420, RZ, 0x3c, !PT ;  /* 0x00000420b7b17812 */ /* 0x000fc400078e3cff */
[C---:B------:R-:W-:Y:S02]  /*9300*/  LOP3.LUT R176, R183.reuse, 0x820, RZ, 0x3c, !PT ;  /* 0x00000820b7b07812 */ /* 0x040fe400078e3cff */
[----:B------:R-:W-:Y:S02]  /*9310*/  LOP3.LUT R181, R183, 0xc20, RZ, 0x3c, !PT ;  /* 0x00000c20b7b57812 */ /* 0x000fe400078e3cff */
[----:B------:R-:W-:Y:S02]  /*9320*/  LEA R20, R180, UR25, 0x1 ;  /* 0x00000019b4147c11 */ /* 0x000fe4000f8e08ff */
[----:B------:R-:W-:Y:S02]  /*9330*/  LEA R188, R179, UR25, 0x1 ;  /* 0x00000019b3bc7c11 */ /* 0x000fe4000f8e08ff */
[----:B------:R-:W-:Y:S02]  /*9340*/  LEA R12, R5, UR25, 0x1 ;  /* 0x00000019050c7c11 */ /* 0x000fe4000f8e08ff */
[----:B------:R-:W-:Y:S01]  /*9350*/  LEA R24, R178, UR25, 0x1 ;  /* 0x00000019b2187c11 */ /* 0x000fe2000f8e08ff */
[----:B------:R-:W-:Y:S01]  /*9360*/  LDSM.16.MT88.4 R20, [R20] ;  /* 0x000000001414783b */ /* 0x000fe20000004200 */
[----:B------:R-:W-:-:S02]  /*9370*/  LEA R172, R183, UR25, 0x1 ;  /* 0x00000019b7ac7c11 */ /* 0x000fc4000f8e08ff */
[----:B------:R-:W-:Y:S01]  /*9380*/  LEA R16, R177, UR25, 0x1 ;  /* 0x00000019b1107c11 */ /* 0x000fe2000f8e08ff */
[----:B------:R-:W-:Y:S01]  /*9390*/  LDSM.16.MT88.4 R188, [R188] ;  /* 0x00000000bcbc783b */ /* 0x000fe20000004200 */
[----:B------:R-:W-:Y:S02]  /*93a0*/  LEA R184, R176, UR25, 0x1 ;  /* 0x00000019b0b87c11 */ /* 0x000fe4000f8e08ff */
[----:B------:R-:W-:Y:S01]  /*93b0*/  LEA R8, R181, UR25, 0x1 ;  /* 0x00000019b5087c11 */ /* 0x000fe2000f8e08ff */
[----:B------:R-:W-:Y:S04]  /*93c0*/  LDSM.16.MT88.4 R172, [R172] ;  /* 0x00000000acac783b */ /* 0x000fe80000004200 */
[----:B------:R-:W-:Y:S04]  /*93d0*/  LDSM.16.MT88.4 R12, [R12] ;  /* 0x000000000c0c783b */ /* 0x000fe80000004200 */
[----:B------:R-:W-:Y:S04]  /*93e0*/  LDSM.16.MT88.4 R24, [R24] ;  /* 0x000000001818783b */ /* 0x000fe80000004200 */
[----:B------:R-:W-:Y:S04]  /*93f0*/  LDSM.16.MT88.4 R16, [R16] ;  /* 0x000000001010783b */ /* 0x000fe80000004200 */
[----:B------:R-:W-:Y:S04]  /*9400*/  LDSM.16.MT88.4 R184, [R184] ;  /* 0x00000000b8b8783b */ /* 0x000fe80000004200 */
[----:B------:R-:W-:Y:S01]  /*9410*/  LDSM.16.MT88.4 R8, [R8] ;  /* 0x000000000808783b */ /* 0x000fe20000004200 */
[----:B------:R-:W-:Y:S01]  /*9420*/  BAR.SYNC.DEFER_BLOCKING 0x0 ;  /* 0x0000000000007b1d */ /* 0x000fe20000010000 */
[C---:B---3--:R-:W-:Y:S01]  /*9430*/  FMUL R160, R4.reuse, R84 ;  /* 0x0000005404a07220 */ /* 0x048fe20000400000 */
[C---:B----4-:R-:W-:Y:S01]  /*9440*/  FMUL R161, R4.reuse, R85 ;  /* 0x0000005504a17220 */ /* 0x050fe20000400000 */
[C---:B------:R-:W-:Y:S01]  /*9450*/  FMUL R162, R4.reuse, R86 ;  /* 0x0000005604a27220 */ /* 0x040fe20000400000 */
[C---:B------:R-:W-:Y:S01]  /*9460*/  FMUL R163, R4.reuse, R87 ;  /* 0x0000005704a37220 */ /* 0x040fe20000400000 */
[C---:B------:R-:W-:Y:S01]  /*9470*/  FMUL R154, R4.reuse, R82 ;  /* 0x00000052049a7220 */ /* 0x040fe20000400000 */
[C---:B------:R-:W-:Y:S01]  /*9480*/  FMUL R155, R4.reuse, R83 ;  /* 0x00000053049b7220 */ /* 0x040fe20000400000 */
[C---:B------:R-:W-:Y:S01]  /*9490*/  FMUL R152, R4.reuse, R80 ;  /* 0x0000005004987220 */ /* 0x040fe20000400000 */
[C---:B------:R-:W-:Y:S01]  /*94a0*/  FMUL R153, R4.reuse, R81 ;  /* 0x0000005104997220 */ /* 0x040fe20000400000 */
[----:B------:R-:W1:Y:S04]  /*94b0*/  LDSM.16.MT88.4 R192, [R114+0x14000] ;  /* 0x0140000072c0783b */ /* 0x000e680000004200 */
[----:B------:R-:W2:Y:S04]  /*94c0*/  LDSM.16.MT88.4 R80, [R145+0x14000] ;  /* 0x014000009150783b */ /* 0x000ea80000004200 */
[----:B------:R-:W3:Y:S04]  /*94d0*/  LDSM.16.MT88.4 R212, [R143+0x14000] ;  /* 0x014000008fd4783b */ /* 0x000ee80000004200 */
[----:B------:R-:W4:Y:S04]  /*94e0*/  LDSM.16.MT88.4 R208, [R141+0x14000] ;  /* 0x014000008dd0783b */ /* 0x000f280000004200 */
[----:B------:R-:W4:Y:S04]  /*94f0*/  LDSM.16.MT88.4 R204, [R159+0x14000] ;  /* 0x014000009fcc783b */ /* 0x000f280000004200 */
[----:B------:R-:W4:Y:S04]  /*9500*/  LDSM.16.MT88.4 R200, [R158+0x14000] ;  /* 0x014000009ec8783b */ /* 0x000f280000004200 */
[----:B------:R-:W4:Y:S04]  /*9510*/  LDSM.16.MT88.4 R196, [R157+0x14000] ;  /* 0x014000009dc4783b */ /* 0x000f280000004200 */
[----:B------:R-:W4:Y:S01]  /*9520*/  LDSM.16.MT88.4 R84, [R156+0x14000] ;  /* 0x014000009c54783b */ /* 0x000f220000004200 */
[C---:B-1----:R-:W-:Y:S06]  /*9530*/  HMMA.16816.F32.BF16 R48, R24.reuse, R192, R48 ;  /* 0x000000c01830723c */ /* 0x042fec0000041830 */
[C---:B--2---:R-:W-:Y:S06]  /*9540*/  HMMA.16816.F32.BF16 R52, R24.reuse, R80, R52 ;  /* 0x000000501834723c */ /* 0x044fec0000041834 */
[C---:B---3--:R-:W-:Y:S06]  /*9550*/  HMMA.16816.F32.BF16 R216, R24.reuse, R212, R216 ;  /* 0x000000d418d8723c */ /* 0x048fec00000418d8 */
[C---:B----4-:R-:W-:Y:S06]  /*9560*/  HMMA.16816.F32.BF16 R220, R24.reuse, R208, R220 ;  /* 0x000000d018dc723c */ /* 0x050fec00000418dc */
[C---:B------:R-:W-:Y:S06]  /*9570*/  HMMA.16816.F32.BF16 R224, R24.reuse, R204, R224 ;  /* 0x000000cc18e0723c */ /* 0x040fec00000418e0 */
[C---:B------:R-:W-:Y:S06]  /*9580*/  HMMA.16816.F32.BF16 R228, R24.reuse, R200, R228 ;  /* 0x000000c818e4723c */ /* 0x040fec00000418e4 */
[C---:B------:R-:W-:Y:S06]  /*9590*/  HMMA.16816.F32.BF16 R232, R24.reuse, R196, R232 ;  /* 0x000000c418e8723c */ /* 0x040fec00000418e8 */
[----:B------:R-:W-:Y:S06]  /*95a0*/  HMMA.16816.F32.BF16 R24, R24, R84, R68 ;  /* 0x000000541818723c */ /* 0x000fec0000041844 */
[C---:B------:R-:W-:Y:S06]  /*95b0*/  HMMA.16816.F32.BF16 R32, R172.reuse, R80, R160 ;  /* 0x00000050ac20723c */ /* 0x040fec00000418a0 */
[----:B------:R-:W-:Y:S01]  /*95c0*/  HMMA.16816.F32.BF16 R152, R172, R192, R152 ;  /* 0x000000c0ac98723c */ /* 0x000fe20000041898 */
[C---:B------:R-:W-:Y:S01]  /*95d0*/  FMUL R160, R4.reuse, R148 ;  /* 0x0000009404a07220 */ /* 0x040fe20000400000 */
[C---:B------:R-:W-:Y:S01]  /*95e0*/  FMUL R161, R4.reuse, R149 ;  /* 0x0000009504a17220 */ /* 0x040fe20000400000 */
[C---:B------:R-:W-:Y:S01]  /*95f0*/  FMUL R162, R4.reuse, R150 ;  /* 0x0000009604a27220 */ /* 0x040fe20000400000 */
[----:B------:R-:W-:-:S02]  /*9600*/  FMUL R163, R4, R151 ;  /* 0x0000009704a37220 */ /* 0x000fc40000400000 */
[----:B------:R-:W-:Y:S07]  /*9610*/  HMMA.16816.F32.BF16 R148, R172, R208, R28 ;  /* 0x000000d0ac94723c */ /* 0x000fee000004181c */
[C---:B------:R-:W-:Y:S01]  /*9620*/  FMUL R28, R4.reuse, R36 ;  /* 0x00000024041c7220 */ /* 0x040fe20000400000 */
[C---:B------:R-:W-:Y:S01]  /*9630*/  FMUL R29, R4.reuse, R37 ;  /* 0x00000025041d7220 */ /* 0x040fe20000400000 */
[C---:B------:R-:W-:Y:S01]  /*9640*/  FMUL R30, R4.reuse, R38 ;  /* 0x00000026041e7220 */ /* 0x040fe20000400000 */
[----:B------:R-:W-:Y:S01]  /*9650*/  FMUL R31, R4, R39 ;  /* 0x00000027041f7220 */ /* 0x000fe20000400000 */
        /* <DEDUP_REMOVED lines=8> */
[----:B------:R-:W-:Y:S01]  /*96e0*/  IMAD.U32 R16, RZ, RZ, UR31 ;  /* 0x0000001fff107e24 */ /* 0x000fe2000f8e00ff */
[----:B------:R-:W-:Y:S04]  /*96f0*/  HMMA.16816.F32.BF16 R168, R172, R212, R168 ;  /* 0x000000d4aca8723c */ /* 0x000fe800000418a8 */
[----:B------:R-:W-:-:S02]  /*9700*/  ISETP.GE.AND.EX P0, PT, R16, UR33, PT, P1 ;  /* 0x0000002110007c0c */ /* 0x000fc4000bf06310 */
[C---:B------:R-:W-:Y:S06]  /*9710*/  HMMA.16816.F32.BF16 R160, R172.reuse, R204, R160 ;  /* 0x000000ccaca0723c */ /* 0x040fec00000418a0 */
[C---:B------:R-:W-:Y:S06]  /*9720*/  HMMA.16816.F32.BF16 R164, R172.reuse, R200, R164 ;  /* 0x000000c8aca4723c */ /* 0x040fec00000418a4 */
[C---:B------:R-:W-:Y:S06]  /*9730*/  HMMA.16816.F32.BF16 R44, R172.reuse, R196, R44 ;  /* 0x000000c4ac2c723c */ /* 0x040fec000004182c */
[----:B------:R-:W-:Y:S06]  /*9740*/  HMMA.16816.F32.BF16 R28, R172, R84, R28 ;  /* 0x00000054ac1c723c */ /* 0x000fec000004181c */
[C---:B------:R-:W-:Y:S06]  /*9750*/  HMMA.16816.F32.BF16 R32, R20.reuse, R82, R32 ;  /* 0x000000521420723c */ /* 0x040fec0000041820 */
[----:B------:R-:W-:Y:S01]  /*9760*/  HMMA.16816.F32.BF16 R152, R20, R194, R152 ;  /* 0x000000c21498723c */ /* 0x000fe20000041898 */
[----:B------:R-:W-:-:S02]  /*9770*/  LOP3.LUT R17, R56, 0x38, R3, 0x48, !PT ;  /* 0x0000003838117812 */ /* 0x000fc400078e4803 */
[----:B------:R-:W-:Y:S01]  /*9780*/  SHF.R.U32.HI R3, RZ, 0x3, R3 ;  /* 0x00000003ff037819 */ /* 0x000fe20000011603 */
[----:B------:R-:W-:Y:S01]  /*9790*/  UIADD3 UR25, UR20, 0x10000, URZ ;  /* 0x0001000014197890 */ /* 0x000fe2000fffe03f */
[----:B------:R-:W-:Y:S02]  /*97a0*/  @P0 LOP3.LUT R0, R0, 0x400, RZ, 0xfc, !PT ;  /* 0x0000040000000812 */ /* 0x000fe400078efcff */
[----:B------:R-:W-:Y:S02]  /*97b0*/  ISETP.NE.U32.AND P0, PT, R89, RZ, PT ;  /* 0x000000ff5900720c */ /* 0x000fe40003f05070 */
[----:B------:R-:W-:Y:S01]  /*97c0*/  SGXT.U32 R3, R3, 0x3 ;  /* 0x000000030303781a */ /* 0x000fe20000000000 */
[----:B------:R-:W-:Y:S01]  /*97d0*/  IMAD.MOV.U32 R172, RZ, RZ, R183 ;  /* 0x000000ffffac7224 */ /* 0x000fe200078e00b7 */
[----:B------:R-:W-:Y:S01]  /*97e0*/  ULEA UR25, UR23, UR25, 0xd ;  /* 0x0000001917197291 */ /* 0x000fe2000f8e683f */
[----:B------:R-:W-:Y:S01]  /*97f0*/  IMAD.MOV.U32 R183, RZ, RZ, R144 ;  /* 0x000000ffffb77224 */ /* 0x000fe200078e0090 */
[----:B------:R-:W-:Y:S01]  /*9800*/  HMMA.16816.F32.BF16 R36, R20, R210, R148 ;  /* 0x000000d21424723c */ /* 0x000fe20000041894 */
[----:B------:R-:W-:-:S02]  /*9810*/  IMAD R17, R3, 0x40, R17 ;  /* 0x0000004003117824 */ /* 0x000fc400078e0211 */
[----:B------:R-:W-:Y:S01]  /*9820*/  IMAD.MOV.U32 R173, RZ, RZ, R147 ;  /* 0x000000ffffad7224 */ /* 0x000fe200078e0093 */
[----:B------:R-:W-:Y:S01]  /*9830*/  LEA R48, R180, UR25, 0x1 ;  /* 0x00000019b4307c11 */ /* 0x000fe2000f8e08ff */
[----:B------:R-:W-:Y:S01]  /*9840*/  IMAD.MOV.U32 R140, RZ, RZ, R32 ;  /* 0x000000ffff8c7224 */ /* 0x000fe200078e0020 */
[C---:B------:R-:W-:Y:S01]  /*9850*/  HMMA.16816.F32.BF16 R40, R20.reuse, R214, R168 ;  /* 0x000000d61428723c */ /* 0x040fe200000418a8 */
[----:B------:R-:W-:Y:S01]  /*9860*/  IMAD.MOV.U32 R174, RZ, RZ, R146 ;  /* 0x000000ffffae7224 */ /* 0x000fe200078e0092 */
[----:B------:R-:W-:Y:S01]  /*9870*/  LEA R32, R179, UR25, 0x1 ;  /* 0x00000019b3207c11 */ /* 0x000fe2000f8e08ff */
[----:B------:R-:W-:Y:S01]  /*9880*/  IMAD.MOV.U32 R175, RZ, RZ, R142 ;  /* 0x000000ffffaf7224 */ /* 0x000fe200078e008e */
[----:B------:R-:W-:Y:S02]  /*9890*/  LEA R16, R5, UR25, 0x1 ;  /* 0x0000001905107c11 */ /* 0x000fe4000f8e08ff */
[----:B------:R-:W-:Y:S01]  /*98a0*/  HMMA.16816.F32.BF16 R148, R20, R206, R160 ;  /* 0x000000ce1494723c */ /* 0x000fe200000418a0 */
[----:B------:R-:W-:-:S02]  /*98b0*/  LEA R52, R178, UR25, 0x1 ;  /* 0x00000019b2347c11 */ /* 0x000fc4000f8e08ff */
[----:B------:R-:W-:Y:S02]  /*98c0*/  LEA R56, R172, UR25, 0x1 ;  /* 0x00000019ac387c11 */ /* 0x000fe4000f8e08ff */
[----:B------:R-:W-:Y:S01]  /*98d0*/  ISETP.NE.U32.AND P5, PT, R183, RZ, PT ;  /* 0x000000ffb700720c */ /* 0x000fe20003fa5070 */
[----:B------:R-:W-:Y:S01]  /*98e0*/  HMMA.16816.F32.BF16 R60, R20, R202, R164 ;  /* 0x000000ca143c723c */ /* 0x000fe200000418a4 */
[----:B------:R-:W-:-:S05]  /*98f0*/  LEA R5, R17, UR26, 0x1 ;  /* 0x0000001a11057c11 */ /* 0x000fca000f8e08ff */
[----:B------:R-:W-:Y:S01]  /*9900*/  HMMA.16816.F32.BF16 R64, R20, R198, R44 ;  /* 0x000000c61440723c */ /* 0x000fe2000004182c */
[----:B------:R-:W-:-:S05]  /*9910*/  @P0 LOP3.LUT R2, R2, 0x1, RZ, 0xfc, !PT ;  /* 0x0000000102020812 */ /* 0x000fca00078efcff */
[----:B------:R-:W-:Y:S01]  /*9920*/  HMMA.16816.F32.BF16 R68, R20, R86, R28 ;  /* 0x000000561444723c */ /* 0x000fe2000004181c */
[----:B------:R-:W-:Y:S01]  /*9930*/  LEA R44, R177, UR25, 0x1 ;  /* 0x00000019b12c7c11 */ /* 0x000fe2000f8e08ff */
[----:B------:R-:W-:Y:S01]  /*9940*/  IMAD.MOV.U32 R159, RZ, RZ, R152 ;  /* 0x000000ffff9f7224 */ /* 0x000fe200078e0098 */
[----:B------:R-:W-:Y:S01]  /*9950*/  ISETP.NE.U32.AND P4, PT, R173, RZ, PT ;  /* 0x000000ffad00720c */ /* 0x000fe20003f85070 */
[----:B------:R-:W-:Y:S01]  /*9960*/  IMAD.MOV.U32 R141, RZ, RZ, R153 ;  /* 0x000000ffff8d7224 */ /* 0x000fe200078e0099 */
[----:B------:R-:W-:Y:S01]  /*9970*/  ISETP.NE.U32.AND P3, PT, R174, RZ, PT ;  /* 0x000000ffae00720c */ /* 0x000fe20003f65070 */
[----:B------:R-:W-:Y:S01]  /*9980*/  IMAD.MOV.U32 R143, RZ, RZ, R154 ;  /* 0x000000ffff8f7224 */ /* 0x000fe200078e009a */
[----:B------:R-:W-:Y:S01]  /*9990*/  LEA R28, R176, UR25, 0x1 ;  /* 0x00000019b01c7c11 */ /* 0x000fe2000f8e08ff */
[----:B------:R-:W-:Y:S01]  /*99a0*/  IMAD.MOV.U32 R145, RZ, RZ, R155 ;  /* 0x000000ffff917224 */ /* 0x000fe200078e009b */
[----:B------:R-:W-:Y:S01]  /*99b0*/  LEA R20, R181, UR25, 0x1 ;  /* 0x00000019b5147c11 */ /* 0x000fe2000f8e08ff */
[----:B------:R-:W-:Y:S01]  /*99c0*/  IMAD.MOV.U32 R158, RZ, RZ, R33 ;  /* 0x000000ffff9e7224 */ /* 0x000fe200078e0021 */
[----:B------:R-:W-:Y:S01]  /*99d0*/  ISETP.NE.U32.AND P2, PT, R175, RZ, PT ;  /* 0x000000ffaf00720c */ /* 0x000fe20003f45070 */
[----:B------:R-:W-:Y:S01]  /*99e0*/  IMAD.MOV.U32 R156, RZ, RZ, R34 ;  /* 0x000000ffff9c7224 */ /* 0x000fe200078e0022 */
[----:B------:R-:W-:Y:S01]  /*99f0*/  ISETP.NE.U32.AND P1, PT, R182, RZ, PT ;  /* 0x000000ffb600720c */ /* 0x000fe20003f25070 */
[----:B------:R-:W-:Y:S01]  /*9a00*/  IMAD.MOV.U32 R157, RZ, RZ, R35 ;  /* 0x000000ffff9d7224 */ /* 0x000fe200078e0023 */
[----:B------:R-:W-:Y:S01]  /*9a10*/  LDSM.16.MT88.4 R56, [R56] ;  /* 0x000000003838783b */ /* 0x000fe20000004200 */
[----:B------:R-:W-:-:S02]  /*9a20*/  IMAD.MOV.U32 R146, RZ, RZ, R24 ;  /* 0x000000ffff927224 */ /* 0x000fc400078e0018 */
[----:B------:R-:W-:Y:S01]  /*9a30*/  IMAD.MOV.U32 R147, RZ, RZ, R25 ;  /* 0x000000ffff937224 */ /* 0x000fe200078e0019 */
[----:B------:R-:W1:Y:S01]  /*9a40*/  LDSM.16.MT88.4 R52, [R52] ;  /* 0x000000003434783b */ /* 0x000e620000004200 */
[----:B------:R-:W-:Y:S02]  /*9a50*/  IMAD.MOV.U32 R144, RZ, RZ, R26 ;  /* 0x000000ffff907224 */ /* 0x000fe400078e001a */
[----:B------:R-:W-:Y:S01]  /*9a60*/  IMAD.MOV.U32 R142, RZ, RZ, R27 ;  /* 0x000000ffff8e7224 */ /* 0x000fe200078e001b */
[----:B------:R-:W-:Y:S01]  /*9a70*/  LDSM.16.MT88.4 R48, [R48] ;  /* 0x000000003030783b */ /* 0x000fe20000004200 */
[----:B------:R-:W-:-:S03]  /*9a80*/  LOP3.LUT R0, R0, 0xdfffffff, RZ, 0xc0, !PT ;  /* 0xdfffffff00007812 */ /* 0x000fc600078ec0ff */
[----:B------:R-:W2:Y:S01]  /*9a90*/  LDSM.16.MT88.4 R44, [R44] ;  /* 0x000000002c2c783b */ /* 0x000ea20000004200 */
[----:B------:R-:W-:-:S03]  /*9aa0*/  ISETP.NE.U32.AND P0, PT, R91, RZ, PT ;  /* 0x000000ff5b00720c */ /* 0x000fc60003f05070 */
[----:B------:R-:W-:Y:S04]  /*9ab0*/  LDSM.16.MT88.4 R32, [R32] ;  /* 0x000000002020783b */ /* 0x000fe80000004200 */
[----:B------:R-:W-:Y:S04]  /*9ac0*/  LDSM.16.MT88.4 R28, [R28] ;  /* 0x000000001c1c783b */ /* 0x000fe80000004200 */
[----:B------:R-:W-:Y:S04]  /*9ad0*/  LDSM.16.MT88.4 R16, [R16] ;  /* 0x000000001010783b */ /* 0x000fe80000004200 */
[----:B------:R-:W-:Y:S04]  /*9ae0*/  LDSM.16.MT88.4 R20, [R20] ;  /* 0x000000001414783b */ /* 0x000fe80000004200 */
[----:B------:R3:W4:Y:S04]  /*9af0*/  LDSM.16.MT88.4 R24, [R114+0x15000] ;  /* 0x015000007218783b */ /* 0x0007280000004200 */
[----:B------:R1:W1:Y:S04]  /*9b00*/  LDSM.16.MT88.4 R152, [R115+0x14000] ;  /* 0x014000007398783b */ /* 0x0002680000004200 */
[----:B------:R1:W2:Y:S04]  /*9b10*/  LDSM.16.MT88.4 R160, [R112+0x14000] ;  /* 0x0140000070a0783b */ /* 0x0002a80000004200 */
[----:B------:R1:W2:Y:S04]  /*9b20*/  LDSM.16.MT88.4 R164, [R113+0x14000] ;  /* 0x0140000071a4783b */ /* 0x0002a80000004200 */
[----:B------:R1:W2:Y:S04]  /*9b30*/  LDSM.16.MT88.4 R168, [R110+0x14000] ;  /* 0x014000006ea8783b */ /* 0x0002a80000004200 */
[----:B------:R1:W2:Y:S04]  /*9b40*/  LDSM.16.MT88.4 R172, [R111+0x14000] ;  /* 0x014000006fac783b */ /* 0x0002a80000004200 */
[----:B------:R1:W2:Y:S04]  /*9b50*/  LDSM.16.MT88.4 R176, [R108+0x14000] ;  /* 0x014000006cb0783b */ /* 0x0002a80000004200 */
[----:B------:R1:W2:Y:S04]  /*9b60*/  LDSM.16.MT88.4 R180, [R109+0x14000] ;  /* 0x014000006db4783b */ /* 0x0002a80000004200 */
[----:B------:R-:W-:Y:S01]  /*9b70*/  @!PT LDS RZ, [RZ] ;  /* 0x00000000fffff984 */ /* 0x000fe20000000800 */
[----:B------:R-:W-:Y:S01]  /*9b80*/  @!PT LDS RZ, [RZ] ;  /* 0x00000000fffff984 */ /* 0x000fe20000000800 */
[----:B------:R-:W-:Y:S01]  /*9b90*/  @!PT LDS RZ, [RZ] ;  /* 0x00000000fffff984 */ /* 0x000fe20000000800 */
[----:B------:R-:W-:Y:S01]  /*9ba0*/  LDGSTS.E.BYPASS.128 [R5], desc[UR28][R248.64], P6 ;  /* 0x00000000f8057fae */ /* 0x000fe2000b101c5c */
[----:B------:R-:W-:-:S02]  /*9bb0*/  LOP3.LUT P6, RZ, R2, 0x2, RZ, 0xc0, !PT ;  /* 0x0000000202ff7812 */ /* 0x000fc400078cc0ff */
[----:B------:R-:W-:Y:S01]  /*9bc0*/  @P5 LOP3.LUT R0, R0, 0x20000000, RZ, 0xfc, !PT ;  /* 0x2000000000005812 */ /* 0x000fe200078efcff */
[----:B------:R-:W-:Y:S01]  /*9bd0*/  LDGSTS.E.BYPASS.128 [R5+0x400], desc[UR28][R246.64], P0 ;  /* 0x00400000f6057fae */ /* 0x000fe20008101c5c */
[----:B------:R-:W-:Y:S02]  /*9be0*/  ISETP.NE.U32.AND P5, PT, R88, RZ, PT ;  /* 0x000000ff5800720c */ /* 0x000fe40003fa5070 */
[----:B------:R-:W-:Y:S01]  /*9bf0*/  LOP3.LUT R0, R0, 0x7fffffff, RZ, 0xc0, !PT ;  /* 0x7fffffff00007812 */ /* 0x000fe200078ec0ff */
[----:B---3--:R-:W3:Y:S01]  /*9c00*/  LDL.LU R114, [R1+0x214] ;  /* 0x0002140001727983 */ /* 0x008ee20000300800 */
[----:B------:R-:W-:-:S03]  /*9c10*/  LOP3.LUT P0, RZ, R2, 0x1, RZ, 0xc0, !PT ;  /* 0x0000000102ff7812 */ /* 0x000fc6000780c0ff */
[----:B-1----:R-:W2:Y:S02]  /*9c20*/  LDL.LU R115, [R1+0x210] ;  /* 0x0002100001737983 */ /* 0x002ea40000300800 */
[----:B------:R-:W-:Y:S02]  /*9c30*/  @P6 LOP3.LUT R0, R0, 0x80000000, RZ, 0xfc, !PT ;  /* 0x8000000000006812 */ /* 0x000fe400078efcff */
[----:B------:R-:W2:Y:S02]  /*9c40*/  LDL.LU R112, [R1+0x20c] ;  /* 0x00020c0001707983 */ /* 0x000ea40000300800 */
[----:B------:R-:W-:Y:S02]  /*9c50*/  LOP3.LUT R0, R0, 0xbfffffff, RZ, 0xc0, !PT ;  /* 0xbfffffff00007812 */ /* 0x000fe400078ec0ff */
[----:B------:R-:W-:Y:S01]  /*9c60*/  LDGSTS.E.BYPASS.128 [R5+0x800], desc[UR28][R244.64], P5 ;  /* 0x00800000f4057fae */ /* 0x000fe2000a901c5c */
[----:B------:R-:W-:Y:S02]  /*9c70*/  ISETP.NE.U32.AND P6, PT, R252, RZ, PT ;  /* 0x000000fffc00720c */ /* 0x000fe40003fc5070 */
[----:B------:R-:W-:Y:S01]  /*9c80*/  @P5 LOP3.LUT R0, R0, 0x40000000, RZ, 0xfc, !PT ;  /* 0x4000000000005812 */ /* 0x000fe200078efcff */
[----:B------:R-:W-:Y:S01]  /*9c90*/  LDGSTS.E.BYPASS.128 [R5+0xc00], desc[UR28][R242.64], P0 ;  /* 0x00c00000f2057fae */ /* 0x000fe20008101c5c */
[----:B------:R-:W-:-:S03]  /*9ca0*/  ISETP.NE.U32.AND P5, PT, R91, RZ, PT ;  /* 0x000000ff5b00720c */ /* 0x000fc60003fa5070 */
[----:B------:R-:W-:Y:S04]  /*9cb0*/  LDGSTS.E.BYPASS.128 [R5+0x1000], desc[UR28][R240.64], P4 ;  /* 0x01000000f0057fae */ /* 0x000fe8000a101c5c */
[----:B------:R-:W-:Y:S04]  /*9cc0*/  LDGSTS.E.BYPASS.128 [R5+0x1400], desc[UR28][R238.64], P3 ;  /* 0x01400000ee057fae */ /* 0x000fe80009901c5c */
[----:B------:R-:W-:Y:S04]  /*9cd0*/  LDGSTS.E.BYPASS.128 [R5+0x1800], desc[UR28][R236.64], P2 ;  /* 0x01800000ec057fae */ /* 0x000fe80009101c5c */
[----:B------:R-:W-:Y:S04]  /*9ce0*/  LDGSTS.E.BYPASS.128 [R5+0x1c00], desc[UR28][R6.64], P1 ;  /* 0x01c0000006057fae */ /* 0x000fe80008901c5c */
[----:B------:R-:W0:Y:S04]  /*9cf0*/  LDGDEPBAR ;  /* 0x00000000000079af */ /* 0x000e280000000000 */
[----:B------:R1:W-:Y:S04]  /*9d00*/  LDGSTS.E.BYPASS.128 [R5+0x4000], desc[UR28][R248.64+0x80], P6 ;  /* 0x04000080f8057fae */ /* 0x0003e8000b101c5c */
[----:B------:R1:W-:Y:S01]  /*9d10*/  LDGSTS.E.BYPASS.128 [R5+0x4400], desc[UR28][R246.64+0x80], P5 ;  /* 0x04400080f6057fae */ /* 0x0003e2000a901c5c */
[----:B------:R-:W-:-:S03]  /*9d20*/  LOP3.LUT P5, RZ, R0, 0x40000000, RZ, 0xc0, !PT ;  /* 0x4000000000ff7812 */ /* 0x000fc600078ac0ff */
[----:B------:R-:W2:Y:S04]  /*9d30*/  LDL.LU R113, [R1+0x208] ;  /* 0x0002080001717983 */ /* 0x000ea80000300800 */
[----:B------:R-:W2:Y:S04]  /*9d40*/  LDL.LU R110, [R1+0x204] ;  /* 0x00020400016e7983 */ /* 0x000ea80000300800 */
[----:B------:R-:W2:Y:S04]  /*9d50*/  LDL.LU R111, [R1+0x200] ;  /* 0x00020000016f7983 */ /* 0x000ea80000300800 */
[----:B------:R-:W-:Y:S01]  /*9d60*/  LDGSTS.E.BYPASS.128 [R5+0x4800], desc[UR28][R244.64+0x80], P5 ;  /* 0x04800080f4057fae */ /* 0x000fe2000a901c5c */
[----:B------:R-:W-:-:S03]  /*9d70*/  LOP3.LUT P5, RZ, R0, 0x20000000, RZ, 0xc0, !PT ;  /* 0x2000000000ff7812 */ /* 0x000fc600078ac0ff */
[----:B------:R-:W-:Y:S04]  /*9d80*/  LDGSTS.E.BYPASS.128 [R5+0x4c00], desc[UR28][R242.64+0x80], P0 ;  /* 0x04c00080f2057fae */ /* 0x000fe80008101c5c */
[----:B------:R-:W-:Y:S04]  /*9d90*/  LDGSTS.E.BYPASS.128 [R5+0x5000], desc[UR28][R240.64+0x80], P4 ;  /* 0x05000080f0057fae */ /* 0x000fe8000a101c5c */
[----:B------:R-:W-:Y:S04]  /*9da0*/  LDGSTS.E.BYPASS.128 [R5+0x5400], desc[UR28][R238.64+0x80], P3 ;  /* 0x05400080ee057fae */ /* 0x000fe80009901c5c */
[----:B------:R-:W2:Y:S04]  /*9db0*/  LDL.LU R108, [R1+0x1fc] ;  /* 0x0001fc00016c7983 */ /* 0x000ea80000300800 */
[----:B------:R1:W-:Y:S04]  /*9dc0*/  LDGSTS.E.BYPASS.128 [R5+0x5800], desc[UR28][R236.64+0x80], P2 ;  /* 0x05800080ec057fae */ /* 0x0003e80009101c5c */
[----:B------:R-:W2:Y:S04]  /*9dd0*/  LDL.LU R109, [R1+0x1f8] ;  /* 0x0001f800016d7983 */ /* 0x000ea80000300800 */
[----:B------:R1:W-:Y:S04]  /*9de0*/  LDGSTS.E.BYPASS.128 [R5+0x5c00], desc[UR28][R6.64+0x80], P1 ;  /* 0x05c0008006057fae */ /* 0x0003e80008901c5c */
[----:B------:R-:W2:Y:S04]  /*9df0*/  LDL.LU R2, [R1+0x38] ;  /* 0x0000380001027983 */ /* 0x000ea80000300800 */
[----:B------:R-:W0:Y:S04]  /*9e00*/  LDGDEPBAR ;  /* 0x00000000000079af */ /* 0x000e280000000000 */
[----:B------:R-:W3:Y:S04]  /*9e10*/  LDL.LU R248, [R1+0x40] ;  /* 0x0000400001f87983 */ /* 0x000ee80000300800 */
[----:B------:R-:W-:Y:S04]  /*9e20*/  LDGSTS.E.BYPASS.128 [R5+0x8000], desc[UR28][R106.64], P5 ;  /* 0x080000006a057fae */ /* 0x000fe8000a901c5c */
[----:B------:R-:W3:Y:S04]  /*9e30*/  LDL.LU.64 R106, [R1+0x1f0] ;  /* 0x0001f000016a7983 */ /* 0x000ee80000300a00 */
[----:B------:R-:W3:Y:S04]  /*9e40*/  LDL.LU R7, [R1+0xb0] ;  /* 0x0000b00001077983 */ /* 0x000ee80000300800 */
[----:B------:R-:W4:Y:S01]  /*9e50*/  LDL.LU R6, [R1+0xd4] ;  /* 0x0000d40001067983 */ /* 0x000f220000300800 */
[----:B-1----:R-:W1:Y:S02]  /*9e60*/  S2R R249, SR_TID.X ;  /* 0x0000000000f97919 */ /* 0x002e640000002100 */
[----:B-1----:R-:W-:Y:S01]  /*9e70*/  SHF.R.U32.HI R247, RZ, 0x3, R249 ;  /* 0x00000003fff77819 */ /* 0x002fe200000116f9 */
[----:B------:R-:W-:-:S03]  /*9e80*/  IMAD.U32 R249, RZ, RZ, UR34 ;  /* 0x00000022fff97e24 */ /* 0x000fc6000f8e00ff */
[----:B------:R-:W-:-:S04]  /*9e90*/  SGXT.U32 R247, R247, 0x3 ;  /* 0x00000003f7f7781a */ /* 0x000fc80000000000 */
[----:B------:R-:W-:-:S05]  /*9ea0*/  LOP3.LUT R249, R249, 0x8, R247, 0xfe, !PT ;  /* 0x00000008f9f97812 */ /* 0x000fca00078efef7 */
[----:B------:R-:W-:-:S05]  /*9eb0*/  IMAD.SHL.U32 R249, R249, 0x1000, RZ ;  /* 0x00001000f9f97824 */ /* 0x000fca00078e00ff */
[----:B------:R-:W-:Y:S01]  /*9ec0*/  IADD3 R236, P5, R249, R251, RZ ;  /* 0x000000fbf9ec7210 */ /* 0x000fe20007fbe0ff */
[----:B------:R-:W-:-:S05]  /*9ed0*/  IMAD.U32 R247, RZ, RZ, UR34 ;  /* 0x00000022fff77e24 */ /* 0x000fca000f8e00ff */
[----:B------:R-:W-:Y:S02]  /*9ee0*/  LOP3.LUT R247, R247, 0x10, R3, 0xfe, !PT ;  /* 0x00000010f7f77812 */ /* 0x000fe400078efe03 */
[----:B--2---:R-:W-:Y:S01]  /*9ef0*/  IADD3.X R237, R2, UR32, RZ, P5, !PT ;  /* 0x0000002002ed7c10 */ /* 0x004fe2000affe4ff */
[----:B---3--:R-:W-:Y:S04]  /*9f00*/  STL [R1+0xa8], R7 ;  /* 0x0000a80701007387 */ /* 0x008fe80000100800 */
[----:B----4-:R1:W-:Y:S04]  /*9f10*/  STL [R1+0x70], R6 ;  /* 0x0000700601007387 */ /* 0x0103e80000100800 */
[----:B------:R-:W2:Y:S04]  /*9f20*/  LDL.LU R249, [R1+0x48] ;  /* 0x0000480001f97983 */ /* 0x000ea80000300800 */
[----:B------:R-:W-:Y:S04]  /*9f30*/  STL [R1+0xb0], R236 ;  /* 0x0000b0ec01007387 */ /* 0x000fe80000100800 */
[----:B------:R-:W-:Y:S04]  /*9f40*/  STL [R1+0xd4], R237 ;  /* 0x0000d4ed01007387 */ /* 0x000fe80000100800 */
[----:B------:R-:W3:Y:S01]  /*9f50*/  LDL.LU R3, [R1+0xb4] ;  /* 0x0000b40001037983 */ /* 0x000ee20000300800 */
[----:B------:R-:W-:-:S02]  /*9f60*/  LOP3.LUT P6, RZ, R0, 0x80000000, RZ, 0xc0, !PT ;  /* 0x8000000000ff7812 */ /* 0x000fc400078cc0ff */
[C---:B------:R-:W-:Y:S02]  /*9f70*/  LOP3.LUT P0, RZ, R0.reuse, 0x10000000, RZ, 0xc0, !PT ;  /* 0x1000000000ff7812 */ /* 0x040fe4000780c0ff */
[----:B------:R-:W-:-:S04]  /*9f80*/  LOP3.LUT R0, R0, 0xf7ffffff, RZ, 0xc0, !PT ;  /* 0xf7ffffff00007812 */ /* 0x000fc800078ec0ff */
[----:B------:R-:W-:-:S04]  /*9f90*/  @P4 LOP3.LUT R0, R0, 0x8000000, RZ, 0xfc, !PT ;  /* 0x0800000000004812 */ /* 0x000fc800078efcff */
[C---:B------:R-:W-:Y:S02]  /*9fa0*/  LOP3.LUT P5, RZ, R0.reuse, 0x800000, RZ, 0xc0, !PT ;  /* 0x0080000000ff7812 */ /* 0x040fe400078ac0ff */
[C---:B------:R-:W-:Y:S02]  /*9fb0*/  LOP3.LUT P4, RZ, R0.reuse, 0x20, RZ, 0xc0, !PT ;  /* 0x0000002000ff7812 */ /* 0x040fe4000788c0ff */
[----:B------:R-:W-:-:S09]  /*9fc0*/  LOP3.LUT R0, R0, 0xffff7fff, RZ, 0xc0, !PT ;  /* 0xffff7fff00007812 */ /* 0x000fd200078ec0ff */
[----:B------:R-:W-:Y:S02]  /*9fd0*/  @P5 LOP3.LUT R0, R0, 0x8000, RZ, 0xfc, !PT ;  /* 0x0000800000005812 */ /* 0x000fe400078efcff */
[----:B------:R-:W-:Y:S02]  /*9fe0*/  PLOP3.LUT P5, PT, P0, P6, PT, 0x80, 0x0 ;  /* 0x000000000000781c */ /* 0x000fe400007ad070 */
[----:B------:R-:W-:Y:S02]  /*9ff0*/  LOP3.LUT R0, R0, 0xff7fffff, RZ, 0xc0, !PT ;  /* 0xff7fffff00007812 */ /* 0x000fe400078ec0ff */
[----:B------:R-:W-:-:S09]  /*a000*/  SEL R2, RZ, 0x10, !P5 ;  /* 0x00000010ff027807 */ /* 0x000fd20006800000 */
[----:B------:R-:W-:Y:S02]  /*a010*/  @P5 LOP3.LUT R0, R0, 0x800000, RZ, 0xfc, !PT ;  /* 0x0080000000005812 */ /* 0x000fe400078efcff */
[----:B------:R-:W-:-:S04]  /*a020*/  PLOP3.LUT P5, PT, PT, PT, UP0, 0x40, 0x0 ;  /* 0x000000000000781c */ /* 0x000fc80003fae808 */
[----:B------:R-:W-:-:S04]  /*a030*/  SEL R2, R2, RZ, P5 ;  /* 0x000000ff02027207 */ /* 0x000fc80002800000 */
[----:B------:R-:W-:Y:S01]  /*a040*/  ISETP.NE.U32.AND P5, PT, R2, RZ, PT ;  /* 0x000000ff0200720c */ /* 0x000fe20003fa5070 */
[----:B---3--:R3:W-:Y:S04]  /*a050*/  STL [R1+0x174], R3 ;  /* 0x0001740301007387 */ /* 0x0087e80000100800 */
[----:B------:R-:W4:Y:S01]  /*a060*/  LDL.LU R2, [R1+0xd8] ;  /* 0x0000d80001027983 */ /* 0x000f220000300800 */
[----:B-1----:R-:W-:Y:S01]  /*a070*/  LEA R6, P6, R236, UR8, 0x1 ;  /* 0x00000008ec067c11 */ /* 0x002fe2000f8c08ff */
[----:B------:R-:W-:-:S03]  /*a080*/  IMAD.SHL.U32 R247, R247, 0x1000, RZ ;  /* 0x00001000f7f77824 */ /* 0x000fc600078e00ff */
[----:B------:R-:W-:-:S05]  /*a090*/  LEA.HI.X R7, R236, UR9, R237, 0x1, P6 ;  /* 0x00000009ec077c11 */ /* 0x000fca000b0f0ced */
[----:B------:R1:W-:Y:S01]  /*a0a0*/  LDGSTS.E.BYPASS.128 [R5+0x8400], desc[UR28][R6.64], P5 ;  /* 0x0840000006057fae */ /* 0x0003e2000a901c5c */
[----:B---3--:R-:W-:-:S04]  /*a0b0*/  IADD3 R3, P5, R247, R251, RZ ;  /* 0x000000fbf7037210 */ /* 0x008fc80007fbe0ff */
[----:B------:R-:W-:Y:S02]  /*a0c0*/  IADD3.X R236, R248, UR32, RZ, P5, !PT ;  /* 0x00000020f8ec7c10 */ /* 0x000fe4000affe4ff */
[----:B------:R-:W-:Y:S02]  /*a0d0*/  LOP3.LUT P5, RZ, R0, 0x400000, RZ, 0xc0, !PT ;  /* 0x0040000000ff7812 */ /* 0x000fe400078ac0ff */
[----:B-1----:R-:W-:-:S04]  /*a0e0*/  LEA R6, P6, R3, UR8, 0x1 ;  /* 0x0000000803067c11 */ /* 0x002fc8000f8c08ff */
[----:B------:R-:W-:Y:S02]  /*a0f0*/  LEA.HI.X R7, R3, UR9, R236, 0x1, P6 ;  /* 0x0000000903077c11 */ /* 0x000fe4000b0f0cec */
[----:B------:R-:W-:Y:S02]  /*a100*/  LOP3.LUT R0, R0, 0xffbfffff, RZ, 0xc0, !PT ;  /* 0xffbfffff00007812 */ /* 0x000fe400078ec0ff */
[----:B------:R-:W-:Y:S02]  /*a110*/  PLOP3.LUT P4, PT, P0, P4, PT, 0x80, 0x0 ;  /* 0x000000000000781c */ /* 0x000fe40000789070 */
[----:B------:R-:W-:-:S04]  /*a120*/  LOP3.LUT R0, R0, 0xffffdfff, RZ, 0xc0, !PT ;  /* 0xffffdfff00007812 */ /* 0x000fc800078ec0ff */
[----:B------:R-:W-:Y:S02]  /*a130*/  @P5 LOP3.LUT R0, R0, 0x2000, RZ, 0xfc, !PT ;  /* 0x0000200000005812 */ /* 0x000fe400078efcff */
[----:B------:R-:W-:Y:S01]  /*a140*/  PLOP3.LUT P5, PT, PT, PT, UP0, 0x40, 0x0 ;  /* 0x000000000000781c */ /* 0x000fe20003fae808 */
[----:B------:R-:W1:Y:S01]  /*a150*/  S2R R247, SR_TID.X ;  /* 0x0000000000f77919 */ /* 0x000e620000002100 */
[----:B----4-:R-:W-:Y:S04]  /*a160*/  STL [R1+0x6c], R2 ;  /* 0x00006c0201007387 */ /* 0x010fe80000100800 */
[----:B------:R-:W3:Y:S04]  /*a170*/  LDL.LU R248, [R1+0x4c] ;  /* 0x00004c0001f87983 */ /* 0x000ee80000300800 */
[----:B------:R4:W-:Y:S04]  /*a180*/  STL [R1+0xb4], R3 ;  /* 0x0000b40301007387 */ /* 0x0009e80000100800 */
[----:B------:R-:W-:Y:S04]  /*a190*/  STL [R1+0xd8], R236 ;  /* 0x0000d8ec01007387 */ /* 0x000fe80000100800 */
[----:B----4-:R-:W4:Y:S01]  /*a1a0*/  LDL.LU R3, [R1+0xb8] ;  /* 0x0000b80001037983 */ /* 0x010f220000300800 */
[----:B------:R-:W-:-:S04]  /*a1b0*/  SEL R2, RZ, 0x10, !P4 ;  /* 0x00000010ff027807 */ /* 0x000fc80006000000 */
[----:B------:R-:W-:-:S04]  /*a1c0*/  SEL R2, R2, RZ, P5 ;  /* 0x000000ff02027207 */ /* 0x000fc80002800000 */
[----:B------:R-:W-:Y:S02]  /*a1d0*/  ISETP.NE.U32.AND P5, PT, R2, RZ, PT ;  /* 0x000000ff0200720c */ /* 0x000fe40003fa5070 */
[----:B------:R-:W2:Y:S01]  /*a1e0*/  LDL.LU R2, [R1+0xdc] ;  /* 0x0000dc0001027983 */ /* 0x000ea20000300800 */
[----:B-1----:R-:W-:Y:S01]  /*a1f0*/  SHF.R.U32.HI R246, RZ, 0x3, R247 ;  /* 0x00000003fff67819 */ /* 0x002fe200000116f7 */
[----:B------:R-:W-:-:S03]  /*a200*/  IMAD.U32 R247, RZ, RZ, UR34 ;  /* 0x00000022fff77e24 */ /* 0x000fc6000f8e00ff */
[----:B------:R-:W-:-:S04]  /*a210*/  SGXT.U32 R246, R246, 0x3 ;  /* 0x00000003f6f6781a */ /* 0x000fc80000000000 */
[----:B------:R-:W-:Y:S02]  /*a220*/  LOP3.LUT R247, R247, 0x18, R246, 0xfe, !PT ;  /* 0x00000018f7f77812 */ /* 0x000fe400078efef6 */
[----:B------:R1:W-:Y:S03]  /*a230*/  LDGSTS.E.BYPASS.128 [R5+0x8800], desc[UR28][R6.64], P5 ;  /* 0x0880000006057fae */ /* 0x0003e6000a901c5c */
[----:B------:R-:W-:Y:S01]  /*a240*/  IMAD.SHL.U32 R247, R247, 0x1000, RZ ;  /* 0x00001000f7f77824 */ /* 0x000fe200078e00ff */
[----:B------:R-:W-:-:S04]  /*a250*/  @P4 LOP3.LUT R0, R0, 0x400000, RZ, 0xfc, !PT ;  /* 0x0040000000004812 */ /* 0x000fc800078efcff */
[C---:B------:R-:W-:Y:S02]  /*a260*/  LOP3.LUT P4, RZ, R0.reuse, 0x100, RZ, 0xc0, !PT ;  /* 0x0000010000ff7812 */ /* 0x040fe4000788c0ff */
[----:B------:R-:W-:Y:S01]  /*a270*/  LOP3.LUT P6, RZ, R0, 0x40, RZ, 0xc0, !PT ;  /* 0x0000004000ff7812 */ /* 0x000fe200078cc0ff */
[----:B----4-:R4:W-:Y:S02]  /*a280*/  STL [R1+0x68], R3 ;  /* 0x0000680301007387 */ /* 0x0109e40000100800 */
[----:B----4-:R-:W-:-:S04]  /*a290*/  IADD3 R3, P5, R247, R251, RZ ;  /* 0x000000fbf7037210 */ /* 0x010fc80007fbe0ff */
[----:B--2---:R-:W-:Y:S02]  /*a2a0*/  IADD3.X R236, R249, UR32, RZ, P5, !PT ;  /* 0x00000020f9ec7c10 */ /* 0x004fe4000affe4ff */
[C---:B------:R-:W-:Y:S02]  /*a2b0*/  LOP3.LUT P5, RZ, R0.reuse, 0x200000, RZ, 0xc0, !PT ;  /* 0x0020000000ff7812 */ /* 0x040fe400078ac0ff */
[----:B------:R-:W-:Y:S01]  /*a2c0*/  LOP3.LUT R0, R0, 0xfffff7ff, RZ, 0xc0, !PT ;  /* 0xfffff7ff00007812 */ /* 0x000fe200078ec0ff */
[----:B------:R-:W-:Y:S04]  /*a2d0*/  STL [R1+0x64], R2 ;  /* 0x0000640201007387 */ /* 0x000fe80000100800 */
[----:B------:R-:W2:Y:S06]  /*a2e0*/  LDL.LU R249, [R1+0x50] ;  /* 0x0000500001f97983 */ /* 0x000eac0000300800 */
[----:B------:R-:W-:-:S02]  /*a2f0*/  @P5 LOP3.LUT R0, R0, 0x800, RZ, 0xfc, !PT ;  /* 0x0000080000005812 */ /* 0x000fc400078efcff */
[----:B------:R-:W-:Y:S02]  /*a300*/  PLOP3.LUT P5, PT, P0, P6, PT, 0x80, 0x0 ;  /* 0x000000000000781c */ /* 0x000fe400007ad070 */
[C---:B-1----:R-:W-:Y:S01]  /*a310*/  LEA R6, P6, R3.reuse, UR8, 0x1 ;  /* 0x0000000803067c11 */ /* 0x042fe2000f8c08ff */
[----:B------:R1:W-:Y:S03]  /*a320*/  STL [R1+0xb8], R3 ;  /* 0x0000b80301007387 */ /* 0x0003e60000100800 */
[----:B------:R-:W-:Y:S01]  /*a330*/  LEA.HI.X R7, R3, UR9, R236, 0x1, P6 ;  /* 0x0000000903077c11 */ /* 0x000fe2000b0f0cec */
[----:B------:R-:W-:Y:S04]  /*a340*/  STL [R1+0xdc], R236 ;  /* 0x0000dcec01007387 */ /* 0x000fe80000100800 */
[----:B-1----:R-:W4:Y:S01]  /*a350*/  LDL.LU R3, [R1+0xbc] ;  /* 0x0000bc0001037983 */ /* 0x002f220000300800 */
[----:B------:R-:W-:-:S02]  /*a360*/  LOP3.LUT R0, R0, 0xffdfffff, RZ, 0xc0, !PT ;  /* 0xffdfffff00007812 */ /* 0x000fc400078ec0ff */
[----:B------:R-:W-:Y:S02]  /*a370*/  SEL R2, RZ, 0x10, !P5 ;  /* 0x00000010ff027807 */ /* 0x000fe40006800000 */
[----:B------:R-:W-:Y:S02]  /*a380*/  @P5 LOP3.LUT R0, R0, 0x200000, RZ, 0xfc, !PT ;  /* 0x0020000000005812 */ /* 0x000fe400078efcff */
[----:B------:R-:W-:-:S04]  /*a390*/  PLOP3.LUT P5, PT, PT, PT, UP0, 0x40, 0x0 ;  /* 0x000000000000781c */ /* 0x000fc80003fae808 */
[----:B------:R-:W-:-:S04]  /*a3a0*/  SEL R2, R2, RZ, P5 ;  /* 0x000000ff02027207 */ /* 0x000fc80002800000 */
[----:B------:R-:W-:Y:S02]  /*a3b0*/  ISETP.NE.U32.AND P5, PT, R2, RZ, PT ;  /* 0x000000ff0200720c */ /* 0x000fe40003fa5070 */
[----:B------:R-:W2:Y:S01]  /*a3c0*/  LDL.LU R2, [R1+0xe0] ;  /* 0x0000e00001027983 */ /* 0x000ea20000300800 */
[----:B------:R-:W1:Y:S10]  /*a3d0*/  S2R R247, SR_TID.X ;  /* 0x0000000000f77919 */ /* 0x000e740000002100 */
[----:B------:R1:W-:Y:S02]  /*a3e0*/  LDGSTS.E.BYPASS.128 [R5+0x8c00], desc[UR28][R6.64], P5 ;  /* 0x08c0000006057fae */ /* 0x0003e4000a901c5c */
[----:B-1----:R-:W-:Y:S01]  /*a3f0*/  SHF.R.U32.HI R246, RZ, 0x3, R247 ;  /* 0x00000003fff67819 */ /* 0x002fe200000116f7 */
[----:B------:R-:W-:-:S03]  /*a400*/  IMAD.U32 R247, RZ, RZ, UR34 ;  /* 0x00000022fff77e24 */ /* 0x000fc6000f8e00ff */
[----:B------:R-:W-:-:S04]  /*a410*/  SGXT.U32 R246, R246, 0x3 ;  /* 0x00000003f6f6781a */ /* 0x000fc80000000000 */
[----:B------:R-:W-:-:S05]  /*a420*/  LOP3.LUT R247, R247, 0x20, R246, 0xfe, !PT ;  /* 0x00000020f7f77812 */ /* 0x000fca00078efef6 */
[----:B------:R-:W-:Y:S01]  /*a430*/  IMAD.SHL.U32 R247, R247, 0x1000, RZ ;  /* 0x00001000f7f77824 */ /* 0x000fe200078e00ff */
[----:B------:R-:W-:Y:S01]  /*a440*/  LOP3.LUT P6, RZ, R0, 0x80, RZ, 0xc0, !PT ;  /* 0x0000008000ff7812 */ /* 0x000fe200078cc0ff */
[----:B----4-:R1:W-:Y:S03]  /*a450*/  STL [R1+0x48], R3 ;  /* 0x0000480301007387 */ /* 0x0103e60000100800 */
[----:B-1----:R-:W-:-:S04]  /*a460*/  IADD3 R3, P5, R247, R251, RZ ;  /* 0x000000fbf7037210 */ /* 0x002fc80007fbe0ff */
[----:B---3--:R-:W-:Y:S02]  /*a470*/  IADD3.X R236, R248, UR32, RZ, P5, !PT ;  /* 0x00000020f8ec7c10 */ /* 0x008fe4000affe4ff */
[C---:B------:R-:W-:Y:S02]  /*a480*/  LOP3.LUT P5, RZ, R0.reuse, 0x100000, RZ, 0xc0, !PT ;  /* 0x0010000000ff7812 */ /* 0x040fe400078ac0ff */
[----:B------:R-:W-:-:S11]  /*a490*/  LOP3.LUT R0, R0, 0xfffffdff, RZ, 0xc0, !PT ;  /* 0xfffffdff00007812 */ /* 0x000fd600078ec0ff */
[----:B------:R-:W-:Y:S02]  /*a4a0*/  @P5 LOP3.LUT R0, R0, 0x200, RZ, 0xfc, !PT ;  /* 0x0000020000005812 */ /* 0x000fe400078efcff */
[----:B------:R-:W-:Y:S02]  /*a4b0*/  PLOP3.LUT P5, PT, P0, P6, PT, 0x80, 0x0 ;  /* 0x000000000000781c */ /* 0x000fe400007ad070 */
[----:B------:R-:W-:Y:S01]  /*a4c0*/  LOP3.LUT R0, R0, 0xffefffff, RZ, 0xc0, !PT ;  /* 0xffefffff00007812 */ /* 0x000fe200078ec0ff */
[----:B--2---:R1:W-:Y:S01]  /*a4d0*/  STL [R1+0x44], R2 ;  /* 0x0000440201007387 */ /* 0x0043e20000100800 */
[----:B------:R-:W-:-:S03]  /*a4e0*/  LEA R6, P6, R3, UR8, 0x1 ;  /* 0x0000000803067c11 */ /* 0x000fc6000f8c08ff */
[----:B------:R-:W2:Y:S06]  /*a4f0*/  LDL.LU R248, [R1+0x58] ;  /* 0x0000580001f87983 */ /* 0x000eac0000300800 */
[----:B------:R-:W-:Y:S02]  /*a500*/  @P5 LOP3.LUT R0, R0, 0x100000, RZ, 0xfc, !PT ;  /* 0x0010000000005812 */ /* 0x000fe400078efcff */
[----:B-1----:R-:W-:Y:S02]  /*a510*/  SEL R2, RZ, 0x10, !P5 ;  /* 0x00000010ff027807 */ /* 0x002fe40006800000 */
[----:B------:R-:W-:Y:S01]  /*a520*/  PLOP3.LUT P5, PT, PT, PT, UP0, 0x40, 0x0 ;  /* 0x000000000000781c */ /* 0x000fe20003fae808 */
[----:B------:R1:W-:Y:S03]  /*a530*/  STL [R1+0xbc], R3 ;  /* 0x0000bc0301007387 */ /* 0x0003e60000100800 */
[----:B------:R-:W-:Y:S01]  /*a540*/  SEL R2, R2, RZ, P5 ;  /* 0x000000ff02027207 */ /* 0x000fe20002800000 */
[----:B------:R3:W-:Y:S01]  /*a550*/  STL [R1+0xe0], R236 ;  /* 0x0000e0ec01007387 */ /* 0x0007e20000100800 */
[----:B------:R-:W-:-:S02]  /*a560*/  LEA.HI.X R7, R3, UR9, R236, 0x1, P6 ;  /* 0x0000000903077c11 */ /* 0x000fc4000b0f0cec */
[----:B------:R-:W-:Y:S01]  /*a570*/  ISETP.NE.U32.AND P5, PT, R2, RZ, PT ;  /* 0x000000ff0200720c */ /* 0x000fe20003fa5070 */
[----:B-1----:R-:W4:Y:S04]  /*a580*/  LDL.LU R3, [R1+0xc0] ;  /* 0x0000c00001037983 */ /* 0x002f280000300800 */
[----:B------:R-:W2:Y:S01]  /*a590*/  LDL.LU R2, [R1+0xe4] ;  /* 0x0000e40001027983 */ /* 0x000ea20000300800 */
[----:B------:R-:W1:Y:S07]  /*a5a0*/  S2R R247, SR_TID.X ;  /* 0x0000000000f77919 */ /* 0x000e6e0000002100 */
[----:B------:R1:W-:Y:S02]  /*a5b0*/  LDGSTS.E.BYPASS.128 [R5+0x9000], desc[UR28][R6.64], P5 ;  /* 0x0900000006057fae */ /* 0x0003e4000a901c5c */
[----:B-1----:R-:W-:Y:S01]  /*a5c0*/  SHF.R.U32.HI R246, RZ, 0x3, R247 ;  /* 0x00000003fff67819 */ /* 0x002fe200000116f7 */
[----:B------:R-:W-:-:S03]  /*a5d0*/  IMAD.U32 R247, RZ, RZ, UR34 ;  /* 0x00000022fff77e24 */ /* 0x000fc6000f8e00ff */
[----:B------:R-:W-:-:S04]  /*a5e0*/  SGXT.U32 R246, R246, 0x3 ;  /* 0x00000003f6f6781a */ /* 0x000fc80000000000 */
[----:B------:R-:W-:-:S05]  /*a5f0*/  LOP3.LUT R247, R247, 0x28, R246, 0xfe, !PT ;  /* 0x00000028f7f77812 */ /* 0x000fca00078efef6 */
[----:B------:R-:W-:-:S05]  /*a600*/  IMAD.SHL.U32 R247, R247, 0x1000, RZ ;  /* 0x00001000f7f77824 */ /* 0x000fca00078e00ff */
[----:B---3--:R-:W-:-:S04]  /*a610*/  IADD3 R236, P5, R247, R251, RZ ;  /* 0x000000fbf7ec7210 */ /* 0x008fc80007fbe0ff */
[----:B------:R-:W-:Y:S02]  /*a620*/  IADD3.X R237, R249, UR32, RZ, P5, !PT ;  /* 0x00000020f9ed7c10 */ /* 0x000fe4000affe4ff */
[C---:B------:R-:W-:Y:S01]  /*a630*/  LOP3.LUT P5, RZ, R0.reuse, 0x80000, RZ, 0xc0, !PT ;  /* 0x0008000000ff7812 */ /* 0x040fe200078ac0ff */
[----:B------:R-:W1:Y:S01]  /*a640*/  S2R R249, SR_TID.X ;  /* 0x0000000000f97919 */ /* 0x000e620000002100 */
[----:B------:R-:W-:Y:S02]  /*a650*/  LOP3.LUT R0, R0, 0xfff7ffff, RZ, 0xc0, !PT ;  /* 0xfff7ffff00007812 */ /* 0x000fe400078ec0ff */
[----:B------:R-:W-:Y:S02]  /*a660*/  PLOP3.LUT P4, PT, P0, P4, PT, 0x80, 0x0 ;  /* 0x000000000000781c */ /* 0x000fe40000789070 */
[----:B------:R-:W-:-:S07]  /*a670*/  LOP3.LUT R0, R0, 0xffffff7f, RZ, 0xc0, !PT ;  /* 0xffffff7f00007812 */ /* 0x000fce00078ec0ff */
[----:B------:R-:W-:Y:S02]  /*a680*/  @P5 LOP3.LUT R0, R0, 0x80, RZ, 0xfc, !PT ;  /* 0x0000008000005812 */ /* 0x000fe400078efcff */
[----:B------:R-:W-:Y:S02]  /*a690*/  PLOP3.LUT P5, PT, PT, PT, UP0, 0x40, 0x0 ;  /* 0x000000000000781c */ /* 0x000fe40003fae808 */
[----:B------:R-:W-:-:S04]  /*a6a0*/  LEA R6, P6, R236, UR8, 0x1 ;  /* 0x00000008ec067c11 */ /* 0x000fc8000f8c08ff */
[----:B------:R-:W-:Y:S02]  /*a6b0*/  LEA.HI.X R7, R236, UR9, R237, 0x1, P6 ;  /* 0x00000009ec077c11 */ /* 0x000fe4000b0f0ced */
[----:B-1----:R-:W-:Y:S01]  /*a6c0*/  SHF.R.U32.HI R246, RZ, 0x3, R249 ;  /* 0x00000003fff67819 */ /* 0x002fe200000116f9 */
[----:B--2---:R1:W-:Y:S02]  /*a6d0*/  STL [R1+0x3c], R2 ;  /* 0x00003c0201007387 */ /* 0x0043e40000100800 */
[----:B-1----:R-:W-:-:S04]  /*a6e0*/  SEL R2, RZ, 0x10, !P4 ;  /* 0x00000010ff027807 */ /* 0x002fc80006000000 */
[----:B------:R-:W-:-:S04]  /*a6f0*/  SEL R2, R2, RZ, P5 ;  /* 0x000000ff02027207 */ /* 0x000fc80002800000 */
[----:B------:R-:W-:Y:S01]  /*a700*/  ISETP.NE.U32.AND P5, PT, R2, RZ, PT ;  /* 0x000000ff0200720c */ /* 0x000fe20003fa5070 */
[----:B------:R1:W-:Y:S04]  /*a710*/  STL [R1+0xc0], R236 ;  /* 0x0000c0ec01007387 */ /* 0x0003e80000100800 */
[----:B------:R2:W-:Y:S04]  /*a720*/  STL [R1+0xe4], R237 ;  /* 0x0000e4ed01007387 */ /* 0x0005e80000100800 */
[----:B------:R-:W3:Y:S04]  /*a730*/  LDL.LU R249, [R1+0x5c] ;  /* 0x00005c0001f97983 */ /* 0x000ee80000300800 */
[----:B------:R1:W-:Y:S04]  /*a740*/  LDGSTS.E.BYPASS.128 [R5+0x9400], desc[UR28][R6.64], P5 ;  /* 0x0940000006057fae */ /* 0x0003e8000a901c5c */
[----:B------:R-:W3:Y:S04]  /*a750*/  LDL.LU R6, [R1+0xc4] ;  /* 0x0000c40001067983 */ /* 0x000ee80000300800 */
[----:B------:R-:W4:Y:S01]  /*a760*/  LDL.LU R2, [R1+0xe8] ;  /* 0x0000e80001027983 */ /* 0x000f220000300800 */
[----:B------:R-:W-:Y:S01]  /*a770*/  IMAD.U32 R247, RZ, RZ, UR34 ;  /* 0x00000022fff77e24 */ /* 0x000fe2000f8e00ff */
[----:B------:R-:W-:-:S04]  /*a780*/  SGXT.U32 R246, R246, 0x3 ;  /* 0x00000003f6f6781a */ /* 0x000fc80000000000 */
[----:B------:R-:W-:-:S05]  /*a790*/  LOP3.LUT R247, R247, 0x30, R246, 0xfe, !PT ;  /* 0x00000030f7f77812 */ /* 0x000fca00078efef6 */
[----:B------:R-:W-:Y:S01]  /*a7a0*/  IMAD.SHL.U32 R247, R247, 0x1000, RZ ;  /* 0x00001000f7f77824 */ /* 0x000fe200078e00ff */
[----:B------:R-:W-:-:S04]  /*a7b0*/  @P4 LOP3.LUT R0, R0, 0x80000, RZ, 0xfc, !PT ;  /* 0x0008000000004812 */ /* 0x000fc800078efcff */
[----:B-1----:R-:W-:-:S04]  /*a7c0*/  IADD3 R236, P5, R247, R251, RZ ;  /* 0x000000fbf7ec7210 */ /* 0x002fc80007fbe0ff */
[----:B--2---:R-:W-:Y:S02]  /*a7d0*/  IADD3.X R237, R248, UR32, RZ, P5, !PT ;  /* 0x00000020f8ed7c10 */ /* 0x004fe4000affe4ff */
[C---:B------:R-:W-:Y:S02]  /*a7e0*/  LOP3.LUT P5, RZ, R0.reuse, 0x40000, RZ, 0xc0, !PT ;  /* 0x0004000000ff7812 */ /* 0x040fe400078ac0ff */
[C---:B------:R-:W-:Y:S02]  /*a7f0*/  LOP3.LUT P4, RZ, R0.reuse, 0x4000, RZ, 0xc0, !PT ;  /* 0x0000400000ff7812 */ /* 0x040fe4000788c0ff */
[C---:B------:R-:W-:Y:S02]  /*a800*/  LOP3.LUT P6, RZ, R0.reuse, 0x1000, RZ, 0xc0, !PT ;  /* 0x0000100000ff7812 */ /* 0x040fe400078cc0ff */
[----:B------:R-:W-:-:S07]  /*a810*/  LOP3.LUT R0, R0, 0xffffffbf, RZ, 0xc0, !PT ;  /* 0xffffffbf00007812 */ /* 0x000fce00078ec0ff */
[----:B------:R-:W-:Y:S02]  /*a820*/  @P5 LOP3.LUT R0, R0, 0x40, RZ, 0xfc, !PT ;  /* 0x0000004000005812 */ /* 0x000fe400078efcff */
[----:B------:R-:W-:Y:S01]  /*a830*/  PLOP3.LUT P5, PT, P0, P6, PT, 0x80, 0x0 ;  /* 0x000000000000781c */ /* 0x000fe200007ad070 */
[----:B------:R-:W1:Y:S01]  /*a840*/  S2R R248, SR_TID.X ;  /* 0x0000000000f87919 */ /* 0x000e620000002100 */
[----:B------:R-:W-:-:S11]  /*a850*/  LOP3.LUT R0, R0, 0xfffbffff, RZ, 0xc0, !PT ;  /* 0xfffbffff00007812 */ /* 0x000fd600078ec0ff */
[----:B------:R-:W-:Y:S01]  /*a860*/  @P5 LOP3.LUT R0, R0, 0x40000, RZ, 0xfc, !PT ;  /* 0x0004000000005812 */ /* 0x000fe200078efcff */
[----:B---3--:R2:W-:Y:S04]  /*a870*/  STL [R1+0x38], R6 ;  /* 0x0000380601007387 */ /* 0x0085e80000100800 */
[----:B----4-:R-:W-:Y:S01]  /*a880*/  STL [R1+0x34], R2 ;  /* 0x0000340201007387 */ /* 0x010fe20000100800 */
[----:B--2---:R-:W-:-:S03]  /*a890*/  LEA R6, P6, R236, UR8, 0x1 ;  /* 0x00000008ec067c11 */ /* 0x004fc6000f8c08ff */
[----:B------:R2:W-:Y:S01]  /*a8a0*/  STL [R1+0xc4], R236 ;  /* 0x0000c4ec01007387 */ /* 0x0005e20000100800 */
[----:B------:R-:W-:-:S03]  /*a8b0*/  LEA.HI.X R7, R236, UR9, R237, 0x1, P6 ;  /* 0x00000009ec077c11 */ /* 0x000fc6000b0f0ced */
[----:B------:R-:W-:Y:S04]  /*a8c0*/  STL [R1+0xe8], R237 ;  /* 0x0000e8ed01007387 */ /* 0x000fe80000100800 */
[----:B--2---:R-:W2:Y:S01]  /*a8d0*/  LDL.LU R236, [R1+0xc8] ;  /* 0x0000c80001ec7983 */ /* 0x004ea20000300800 */
[----:B------:R-:W-:Y:S02]  /*a8e0*/  SEL R2, RZ, 0x10, !P5 ;  /* 0x00000010ff027807 */ /* 0x000fe40006800000 */
[----:B------:R-:W-:-:S04]  /*a8f0*/  PLOP3.LUT P5, PT, PT, PT, UP0, 0x40, 0x0 ;  /* 0x000000000000781c */ /* 0x000fc80003fae808 */
[----:B------:R-:W-:-:S04]  /*a900*/  SEL R2, R2, RZ, P5 ;  /* 0x000000ff02027207 */ /* 0x000fc80002800000 */
[----:B------:R-:W-:Y:S02]  /*a910*/  ISETP.NE.U32.AND P5, PT, R2, RZ, PT ;  /* 0x000000ff0200720c */ /* 0x000fe40003fa5070 */
[----:B-1----:R-:W-:Y:S01]  /*a920*/  SHF.R.U32.HI R247, RZ, 0x3, R248 ;  /* 0x00000003fff77819 */ /* 0x002fe200000116f8 */
[----:B------:R-:W-:-:S03]  /*a930*/  IMAD.U32 R248, RZ, RZ, UR34 ;  /* 0x00000022fff87e24 */ /* 0x000fc6000f8e00ff */
[----:B------:R-:W-:Y:S01]  /*a940*/  SGXT.U32 R247, R247, 0x3 ;  /* 0x00000003f7f7781a */ /* 0x000fe20000000000 */
[----:B------:R-:W-:Y:S01]  /*a950*/  IMAD.U32 R2, RZ, RZ, UR31 ;  /* 0x0000001fff027e24 */ /* 0x000fe2000f8e00ff */
[----:B------:R-:W-:Y:S02]  /*a960*/  LOP3.LUT P6, RZ, R0, 0x400, RZ, 0xc0, !PT ;  /* 0x0000040000ff7812 */ /* 0x000fe400078cc0ff */
[----:B------:R-:W-:-:S03]  /*a970*/  LOP3.LUT R248, R248, 0x38, R247, 0xfe, !PT ;  /* 0x00000038f8f87812 */ /* 0x000fc600078efef7 */
[----:B------:R1:W-:Y:S02]  /*a980*/  LDGSTS.E.BYPASS.128 [R5+0x9800], desc[UR28][R6.64], P5 ;  /* 0x0980000006057fae */ /* 0x0003e4000a901c5c */
[----:B------:R-:W-:Y:S01]  /*a990*/  IMAD.SHL.U32 R248, R248, 0x1000, RZ ;  /* 0x00001000f8f87824 */ /* 0x000fe200078e00ff */
[----:B-1----:R-:W-:-:S04]  /*a9a0*/  LEA R6, P5, R250, UR12, 0x7 ;  /* 0x0000000cfa067c11 */ /* 0x002fc8000f8a38ff */
[----:B------:R-:W-:Y:S02]  /*a9b0*/  LEA.HI.X R7, R250, UR13, R2, 0x7, P5 ;  /* 0x0000000dfa077c11 */ /* 0x000fe4000a8f3c02 */
[----:B------:R-:W-:Y:S01]  /*a9c0*/  SEL R2, RZ, 0x4, P6 ;  /* 0x00000004ff027807 */ /* 0x000fe20003000000 */
[----:B------:R-:W3:Y:S01]  /*a9d0*/  LDL.LU R250, [R1+0xec] ;  /* 0x0000ec0001fa7983 */ /* 0x000ee20000300800 */
[----:B------:R-:W-:-:S04]  /*a9e0*/  PLOP3.LUT P5, PT, PT, PT, UP1, 0x80, 0x0 ;  /* 0x000000000000781c */ /* 0x000fc80003faf018 */
[----:B------:R-:W-:Y:S02]  /*a9f0*/  SEL R2, R2, RZ, P5 ;  /* 0x000000ff02027207 */ /* 0x000fe40002800000 */
[----:B------:R-:W-:Y:S02]  /*aa00*/  IADD3 R238, P5, R248, R251, RZ ;  /* 0x000000fbf8ee7210 */ /* 0x000fe40007fbe0ff */
[----:B------:R-:W1:Y:S02]  /*aa10*/  S2R R248, SR_TID.X ;  /* 0x0000000000f87919 */ /* 0x000e640000002100 */
[----:B------:R-:W-:Y:S02]  /*aa20*/  IADD3.X R239, R249, UR32, RZ, P5, !PT ;  /* 0x00000020f9ef7c10 */ /* 0x000fe4000affe4ff */
[C---:B------:R-:W-:Y:S02]  /*aa30*/  LOP3.LUT P5, RZ, R0.reuse, 0x20000, RZ, 0xc0, !PT ;  /* 0x0002000000ff7812 */ /* 0x040fe400078ac0ff */
[----:B------:R-:W-:-:S02]  /*aa40*/  LOP3.LUT R0, R0, 0xfdffffff, RZ, 0xc0, !PT ;  /* 0xfdffffff00007812 */ /* 0x000fc400078ec0ff */
[----:B------:R-:W-:Y:S02]  /*aa50*/  PLOP3.LUT P4, PT, P0, P4, PT, 0x80, 0x0 ;  /* 0x000000000000781c */ /* 0x000fe40000789070 */
[----:B------:R-:W-:-:S07]  /*aa60*/  LOP3.LUT R0, R0, 0xffffffdf, RZ, 0xc0, !PT ;  /* 0xffffffdf00007812 */ /* 0x000fce00078ec0ff */
[----:B------:R-:W-:Y:S02]  /*aa70*/  @P5 LOP3.LUT R0, R0, 0x20, RZ, 0xfc, !PT ;  /* 0x0000002000005812 */ /* 0x000fe400078efcff */
[----:B------:R-:W-:Y:S02]  /*aa80*/  PLOP3.LUT P5, PT, PT, PT, UP0, 0x40, 0x0 ;  /* 0x000000000000781c */ /* 0x000fe40003fae808 */
[----:B------:R-:W-:Y:S02]  /*aa90*/  @P0 LOP3.LUT R0, R0, 0x2000000, RZ, 0xfc, !PT ;  /* 0x0200000000000812 */ /* 0x000fe400078efcff */
[----:B-1----:R-:W-:-:S04]  /*aaa0*/  SHF.R.U32.HI R249, RZ, 0x3, R248 ;  /* 0x00000003fff97819 */ /* 0x002fc800000116f8 */
[----:B------:R-:W-:-:S04]  /*aab0*/  SGXT.U32 R249, R249, 0x3 ;  /* 0x00000003f9f9781a */ /* 0x000fc80000000000 */
[----:B------:R-:W-:-:S05]  /*aac0*/  LOP3.LUT R249, R249, UR34, RZ, 0xfc, !PT ;  /* 0x00000022f9f97c12 */ /* 0x000fca000f8efcff */
[----:B------:R-:W-:Y:S01]  /*aad0*/  IMAD.SHL.U32 R249, R249, 0x1000, RZ ;  /* 0x00001000f9f97824 */ /* 0x000fe200078e00ff */
[----:B------:R-:W-:-:S04]  /*aae0*/  LOP3.LUT R0, R0, 0xfffdffff, RZ, 0xc0, !PT ;  /* 0xfffdffff00007812 */ /* 0x000fc800078ec0ff */
[----:B------:R-:W-:Y:S01]  /*aaf0*/  @P4 LOP3.LUT R0, R0, 0x20000, RZ, 0xfc, !PT ;  /* 0x0002000000004812 */ /* 0x000fe200078efcff */
[----:B--2---:R1:W-:Y:S02]  /*ab00*/  STL [R1+0x30], R236 ;  /* 0x000030ec01007387 */ /* 0x0043e40000100800 */
[----:B-1----:R-:W-:-:S04]  /*ab10*/  SEL R236, RZ, 0x10, !P4 ;  /* 0x00000010ffec7807 */ /* 0x002fc80006000000 */
[----:B------:R-:W-:Y:S02]  /*ab20*/  SEL R236, R236, RZ, P5 ;  /* 0x000000ffecec7207 */ /* 0x000fe40002800000 */
[----:B------:R-:W-:Y:S02]  /*ab30*/  PLOP3.LUT P5, PT, PT, PT, UP0, 0x40, 0x0 ;  /* 0x000000000000781c */ /* 0x000fe40003fae808 */
[----:B------:R-:W-:Y:S02]  /*ab40*/  ISETP.NE.U32.AND P0, PT, R236, RZ, PT ;  /* 0x000000ffec00720c */ /* 0x000fe40003f05070 */
[----:B------:R-:W-:Y:S02]  /*ab50*/  SEL R2, R2, RZ, P5 ;  /* 0x000000ff02027207 */ /* 0x000fe40002800000 */
[----:B------:R-:W-:Y:S02]  /*ab60*/  LOP3.LUT R236, R248, 0x3f, RZ, 0xc0, !PT ;  /* 0x0000003ff8ec7812 */ /* 0x000fe400078ec0ff */
[----:B------:R-:W-:Y:S01]  /*ab70*/  ISETP.NE.U32.AND P5, PT, R2, RZ, PT ;  /* 0x000000ff0200720c */ /* 0x000fe20003fa5070 */
[----:B------:R-:W-:Y:S01]  /*ab80*/  IMAD.U32 R2, RZ, RZ, UR24 ;  /* 0x00000018ff027e24 */ /* 0x000fe2000f8e00ff */
[----:B------:R-:W-:Y:S01]  /*ab90*/  LEA R236, R236, UR20, 0x2 ;  /* 0x00000014ecec7c11 */ /* 0x000fe2000f8e10ff */
[----:B------:R-:W-:-:S04]  /*aba0*/  IMAD.SHL.U32 R248, R248, 0x8, RZ ;  /* 0x00000008f8f87824 */ /* 0x000fc800078e00ff */
[----:B------:R-:W-:Y:S01]  /*abb0*/  IMAD R2, R2, 0x100, R236 ;  /* 0x0000010002027824 */ /* 0x000fe200078e02ec */
[C---:B------:R-:W-:Y:S02]  /*abc0*/  LEA R236, P6, R238.reuse, UR8, 0x1 ;  /* 0x00000008eeec7c11 */ /* 0x040fe4000f8c08ff */
[----:B------:R-:W-:Y:S02]  /*abd0*/  LOP3.LUT R249, R249, 0x38, R248, 0xf8, !PT ;  /* 0x00000038f9f97812 */ /* 0x000fe400078ef8f8 */
[----:B------:R-:W-:-:S03]  /*abe0*/  LEA.HI.X R237, R238, UR9, R239, 0x1, P6 ;  /* 0x00000009eeed7c11 */ /* 0x000fc6000b0f0cef */
[----:B------:R-:W-:Y:S02]  /*abf0*/  IMAD.SHL.U32 R249, R249, 0x2, RZ ;  /* 0x00000002f9f97824 */ /* 0x000fe400078e00ff */
[----:B------:R-:W-:Y:S04]  /*ac00*/  LDGSTS.E.BYPASS.128 [R5+0x9c00], desc[UR28][R236.64], P0 ;  /* 0x09c00000ec057fae */ /* 0x000fe80008101c5c */
[----:B------:R-:W0:Y:S04]  /*ac10*/  LDGDEPBAR ;  /* 0x00000000000079af */ /* 0x000e280000000000 */
[----:B------:R1:W-:Y:S04]  /*ac20*/  LDGSTS.E [R2+0x19200], desc[UR28][R6.64], P5 ;  /* 0x1920000006027fae */ /* 0x0003e8000a92185c */
[----:B------:R2:W-:Y:S01]  /*ac30*/  STL [R1+0xc8], R238 ;  /* 0x0000c8ee01007387 */ /* 0x0005e20000100800 */
[----:B-1----:R-:W-:-:S03]  /*ac40*/  IADD3 R6, P5, R249, UR14, RZ ;  /* 0x0000000ef9067c10 */ /* 0x002fc6000ffbe0ff */
[----:B------:R-:W0:Y:S01]  /*ac50*/  LDGDEPBAR ;  /* 0x00000000000079af */ /* 0x000e220000000000 */
[----:B------:R-:W-:Y:S02]  /*ac60*/  IADD3.X R7, R104, UR15, RZ, P5, !PT ;  /* 0x0000000f68077c10 */ /* 0x000fe4000affe4ff */
[----:B------:R-:W-:-:S04]  /*ac70*/  IADD3 R236, P5, R105, UR14, RZ ;  /* 0x0000000e69ec7c10 */ /* 0x000fc8000ffbe0ff */
[----:B------:R-:W-:Y:S02]  /*ac80*/  IADD3.X R237, R102, UR15, RZ, P5, !PT ;  /* 0x0000000f66ed7c10 */ /* 0x000fe4000affe4ff */
[----:B--2---:R-:W-:Y:S01]  /*ac90*/  IADD3 R238, P5, R103, UR14, RZ ;  /* 0x0000000e67ee7c10 */ /* 0x004fe2000ffbe0ff */
[----:B------:R1:W-:Y:S01]  /*aca0*/  STL [R1+0xec], R239 ;  /* 0x0000ecef01007387 */ /* 0x0003e20000100800 */
[----:B------:R-:W-:Y:S02]  /*acb0*/  ISETP.NE.U32.AND P4, PT, R252, RZ, PT ;  /* 0x000000fffc00720c */ /* 0x000fe40003f85070 */
[----:B------:R-:W-:Y:S01]  /*acc0*/  ISETP.NE.U32.AND P0, PT, R91, RZ, PT ;  /* 0x000000ff5b00720c */ /* 0x000fe20003f05070 */
[----:B------:R-:W2:Y:S01]  /*acd0*/  LDL.LU R104, [R1+0x1ec] ;  /* 0x0001ec0001687983 */ /* 0x000ea20000300800 */
[----:B------:R-:W-:-:S03]  /*ace0*/  ISETP.NE.U32.AND P6, PT, R89, RZ, PT ;  /* 0x000000ff5900720c */ /* 0x000fc60003fc5070 */
[----:B------:R-:W4:Y:S01]  /*acf0*/  LDL.LU R105, [R1+0x1e8] ;  /* 0x0001e80001697983 */ /* 0x000f220000300800 */
[----:B-1----:R-:W-:Y:S02]  /*ad00*/  IADD3.X R239, R100, UR15, RZ, P5, !PT ;  /* 0x0000000f64ef7c10 */ /* 0x002fe4000affe4ff */
[----:B------:R-:W-:Y:S01]  /*ad10*/  IADD3 R240, P5, R101, UR14, RZ ;  /* 0x0000000e65f07c10 */ /* 0x000fe2000ffbe0ff */
[----:B------:R-:W3:Y:S03]  /*ad20*/  LDL.LU R102, [R1+0x1e4] ;  /* 0x0001e40001667983 */ /* 0x000ee60000300800 */
[----:B------:R-:W-:Y:S01]  /*ad30*/  IADD3.X R241, R98, UR15, RZ, P5, !PT ;  /* 0x0000000f62f17c10 */ /* 0x000fe2000affe4ff */
[----:B------:R-:W-:Y:S01]  /*ad40*/  LDGSTS.E.BYPASS.128 [R5+0xc000], desc[UR28][R6.64], P4 ;  /* 0x0c00000006057fae */ /* 0x000fe2000a101c5c */
[----:B------:R-:W-:Y:S02]  /*ad50*/  IADD3 R242, P5, R99, UR14, RZ ;  /* 0x0000000e63f27c10 */ /* 0x000fe4000ffbe0ff */
[----:B------:R-:W-:Y:S01]  /*ad60*/  LOP3.LUT P4, RZ, R0, 0x8000000, RZ, 0xc0, !PT ;  /* 0x0800000000ff7812 */ /* 0x000fe2000788c0ff */
[----:B------:R-:W-:Y:S01]  /*ad70*/  LDGSTS.E.BYPASS.128 [R5+0xc400], desc[UR28][R236.64], P0 ;  /* 0x0c400000ec057fae */ /* 0x000fe20008101c5c */
[----:B------:R-:W-:-:S02]  /*ad80*/  IADD3.X R243, R96, UR15, RZ, P5, !PT ;  /* 0x0000000f60f37c10 */ /* 0x000fc4000affe4ff */
[----:B------:R-:W-:Y:S01]  /*ad90*/  IADD3 R244, P5, R97, UR14, RZ ;  /* 0x0000000e61f47c10 */ /* 0x000fe2000ffbe0ff */
[----:B------:R-:W3:Y:S03]  /*ada0*/  LDL.LU R103, [R1+0x1e0] ;  /* 0x0001e00001677983 */ /* 0x000ee60000300800 */
[----:B------:R-:W-:Y:S01]  /*adb0*/  IADD3.X R245, R94, UR15, RZ, P5, !PT ;  /* 0x0000000f5ef57c10 */ /* 0x000fe2000affe4ff */
[----:B------:R-:W3:Y:S01]  /*adc0*/  LDL.LU R100, [R1+0x1dc] ;  /* 0x0001dc0001647983 */ /* 0x000ee20000300800 */
[----:B------:R-:W-:Y:S02]  /*add0*/  IADD3 R246, P5, R95, UR14, RZ ;  /* 0x0000000e5ff67c10 */ /* 0x000fe4000ffbe0ff */
[----:B------:R-:W-:Y:S01]  /*ade0*/  LOP3.LUT R0, R0, 0xfbffffff, RZ, 0xc0, !PT ;  /* 0xfbffffff00007812 */ /* 0x000fe200078ec0ff */
[----:B------:R-:W3:Y:S01]  /*adf0*/  LDL.LU R101, [R1+0x1d8] ;  /* 0x0001d80001657983 */ /* 0x000ee20000300800 */
[----:B------:R-:W-:-:S02]  /*ae00*/  IADD3.X R247, R92, UR15, RZ, P5, !PT ;  /* 0x0000000f5cf77c10 */ /* 0x000fc4000affe4ff */
[----:B------:R-:W-:Y:S01]  /*ae10*/  IADD3 R248, P5, R93, UR14, RZ ;  /* 0x0000000e5df87c10 */ /* 0x000fe2000ffbe0ff */
[----:B------:R-:W3:Y:S03]  /*ae20*/  LDL.LU R98, [R1+0x1d4] ;  /* 0x0001d40001627983 */ /* 0x000ee60000300800 */
[----:B------:R-:W-:Y:S01]  /*ae30*/  IADD3.X R249, R90, UR15, RZ, P5, !PT ;  /* 0x0000000f5af97c10 */ /* 0x000fe2000affe4ff */
[----:B------:R-:W3:Y:S01]  /*ae40*/  LDL.LU R99, [R1+0x1d0] ;  /* 0x0001d00001637983 */ /* 0x000ee20000300800 */
[----:B------:R-:W-:Y:S02]  /*ae50*/  ISETP.NE.U32.AND P5, PT, R88, RZ, PT ;  /* 0x000000ff5800720c */ /* 0x000fe40003fa5070 */
[----:B------:R-:W-:Y:S01]  /*ae60*/  @P0 LOP3.LUT R0, R0, 0x4000000, RZ, 0xfc, !PT ;  /* 0x0400000000000812 */ /* 0x000fe200078efcff */
[----:B------:R-:W3:Y:S10]  /*ae70*/  LDL.LU R96, [R1+0x1cc] ;  /* 0x0001cc0001607983 */ /* 0x000ef40000300800 */
[----:B------:R-:W-:Y:S04]  /*ae80*/  LDGSTS.E.BYPASS.128 [R5+0xc800], desc[UR28][R238.64], P5 ;  /* 0x0c800000ee057fae */ /* 0x000fe8000a901c5c */
[----:B------:R-:W-:Y:S04]  /*ae90*/  LDGSTS.E.BYPASS.128 [R5+0xcc00], desc[UR28][R240.64], P6 ;  /* 0x0cc00000f0057fae */ /* 0x000fe8000b101c5c */
[----:B------:R-:W-:Y:S04]  /*aea0*/  LDGSTS.E.BYPASS.128 [R5+0xd000], desc[UR28][R242.64], P4 ;  /* 0x0d000000f2057fae */ /* 0x000fe8000a101c5c */
[----:B------:R-:W-:Y:S04]  /*aeb0*/  LDGSTS.E.BYPASS.128 [R5+0xd400], desc[UR28][R244.64], P3 ;  /* 0x0d400000f4057fae */ /* 0x000fe80009901c5c */
[----:B------:R-:W-:Y:S04]  /*aec0*/  LDGSTS.E.BYPASS.128 [R5+0xd800], desc[UR28][R246.64], P2 ;  /* 0x0d800000f6057fae */ /* 0x000fe80009101c5c */
[----:B------:R-:W-:Y:S04]  /*aed0*/  LDGSTS.E.BYPASS.128 [R5+0xdc00], desc[UR28][R248.64], P1 ;  /* 0x0dc00000f8057fae */ /* 0x000fe80008901c5c */
[----:B------:R-:W0:Y:S01]  /*aee0*/  LDGDEPBAR ;  /* 0x00000000000079af */ /* 0x000e220000000000 */
[----:B------:R-:W-:Y:S01]  /*aef0*/  ISETP.NE.U32.AND P0, PT, R252, RZ, PT ;  /* 0x000000fffc00720c */ /* 0x000fe20003f05070 */
[----:B------:R-:W-:Y:S06]  /*af00*/  BAR.SYNC.DEFER_BLOCKING 0x0 ;  /* 0x0000000000007b1d */ /* 0x000fec0000010000 */
[----:B------:R-:W3:Y:S04]  /*af10*/  LDL.LU R97, [R1+0x1c8] ;  /* 0x0001c80001617983 */ /* 0x000ee80000300800 */
[----:B------:R-:W3:Y:S04]  /*af20*/  LDL.LU R94, [R1+0x1c4] ;  /* 0x0001c400015e7983 */ /* 0x000ee80000300800 */
[----:B------:R-:W3:Y:S04]  /*af30*/  LDL.LU R95, [R1+0x1c0] ;  /* 0x0001c000015f7983 */ /* 0x000ee80000300800 */
[----:B------:R-:W3:Y:S04]  /*af40*/  LDL.LU R92, [R1+0x1bc] ;  /* 0x0001bc00015c7983 */ /* 0x000ee80000300800 */
[----:B------:R-:W-:Y:S01]  /*af50*/  @!PT LDS RZ, [RZ] ;  /* 0x00000000fffff984 */ /* 0x000fe20000000800 */
[----:B------:R-:W-:Y:S01]  /*af60*/  @!PT LDS RZ, [RZ] ;  /* 0x00000000fffff984 */ /* 0x000fe20000000800 */
[----:B------:R-:W-:Y:S01]  /*af70*/  @!PT LDS RZ, [RZ] ;  /* 0x00000000fffff984 */ /* 0x000fe20000000800 */
[----:B------:R-:W-:Y:S01]  /*af80*/  LDGSTS.E.BYPASS.128 [R5+0x10000], desc[UR28][R6.64+0x80], P0 ;  /* 0x1000008006057fae */ /* 0x000fe20008101c5c */
[----:B------:R-:W-:-:S03]  /*af90*/  LOP3.LUT P0, RZ, R0, 0x4000000, RZ, 0xc0, !PT ;  /* 0x0400000000ff7812 */ /* 0x000fc6000780c0ff */
[----:B------:R-:W3:Y:S04]  /*afa0*/  LDL.LU R93, [R1+0x1b8] ;  /* 0x0001b800015d7983 */ /* 0x000ee80000300800 */
[----:B------:R-:W3:Y:S04]  /*afb0*/  LDL.LU R90, [R1+0x1b4] ;  /* 0x0001b400015a7983 */ /* 0x000ee80000300800 */
[----:B------:R-:W3:Y:S04]  /*afc0*/  LDL.LU R91, [R1+0x1b0] ;  /* 0x0001b000015b7983 */ /* 0x000ee80000300800 */
[----:B------:R-:W3:Y:S04]  /*afd0*/  LDL.LU R88, [R1+0x1ac] ;  /* 0x0001ac0001587983 */ /* 0x000ee80000300800 */
[----:B------:R1:W-:Y:S04]  /*afe0*/  LDGSTS.E.BYPASS.128 [R5+0x10400], desc[UR28][R236.64+0x80], P0 ;  /* 0x10400080ec057fae */ /* 0x0003e80008101c5c */
[----:B------:R-:W3:Y:S04]  /*aff0*/  LDL.LU R89, [R1+0x1a8] ;  /* 0x0001a80001597983 */ /* 0x000ee80000300800 */
[----:B------:R1:W-:Y:S02]  /*b000*/  LDGSTS.E.BYPASS.128 [R5+0x10800], desc[UR28][R238.64+0x80], P5 ;  /* 0x10800080ee057fae */ /* 0x0003e4000a901c5c */
[----:B-1----:R-:W-:-:S02]  /*b010*/  IMAD.MOV.U32 R236, RZ, RZ, R146 ;  /* 0x000000ffffec7224 */ /* 0x002fc400078e0092 */
[----:B------:R1:W-:Y:S01]  /*b020*/  LDGSTS.E.BYPASS.128 [R5+0x10c00], desc[UR28][R240.64+0x80], P6 ;  /* 0x10c00080f0057fae */ /* 0x0003e2000b101c5c */
[----:B------:R-:W-:-:S03]  /*b030*/  IMAD.MOV.U32 R237, RZ, RZ, R147 ;  /* 0x000000ffffed7224 */ /* 0x000fc600078e0093 */
[----:B------:R-:W3:Y:S01]  /*b040*/  LDL.LU R146, [R1+0x1a4] ;  /* 0x0001a40001927983 */ /* 0x000ee20000300800 */
[----:B------:R-:W-:-:S03]  /*b050*/  IMAD.MOV.U32 R238, RZ, RZ, R144 ;  /* 0x000000ffffee7224 */ /* 0x000fc600078e0090 */
[----:B------:R-:W3:Y:S01]  /*b060*/  LDL.LU R147, [R1+0x1a0] ;  /* 0x0001a00001937983 */ /* 0x000ee20000300800 */
[----:B------:R-:W-:-:S03]  /*b070*/  IMAD.MOV.U32 R239, RZ, RZ, R142 ;  /* 0x000000ffffef7224 */ /* 0x000fc600078e008e */
[----:B------:R-:W3:Y:S01]  /*b080*/  LDL.LU R144, [R1+0x19c] ;  /* 0x00019c0001907983 */ /* 0x000ee20000300800 */
[----:B-1----:R-:W-:Y:S02]  /*b090*/  IMAD.MOV.U32 R240, RZ, RZ, R140 ;  /* 0x000000fffff07224 */ /* 0x002fe400078e008c */
[----:B------:R-:W-:Y:S01]  /*b0a0*/  IMAD.MOV.U32 R241, RZ, RZ, R158 ;  /* 0x000000fffff17224 */ /* 0x000fe200078e009e */
[----:B------:R-:W3:Y:S04]  /*b0b0*/  LDL.LU R142, [R1+0x198] ;  /* 0x00019800018e7983 */ /* 0x000ee80000300800 */
[----:B------:R1:W-:Y:S04]  /*b0c0*/  LDGSTS.E.BYPASS.128 [R5+0x11000], desc[UR28][R242.64+0x80], P4 ;  /* 0x11000080f2057fae */ /* 0x0003e8000a101c5c */
[----:B------:R-:W3:Y:S04]  /*b0d0*/  LDL.LU R140, [R1+0x194] ;  /* 0x00019400018c7983 */ /* 0x000ee80000300800 */
[----:B------:R-:W3:Y:S01]  /*b0e0*/  LDL.LU R158, [R1+0x190] ;  /* 0x00019000019e7983 */ /* 0x000ee20000300800 */
[----:B-1----:R-:W-:-:S03]  /*b0f0*/  IMAD.MOV.U32 R242, RZ, RZ, R156 ;  /* 0x000000fffff27224 */ /* 0x002fc600078e009c */
[----:B------:R1:W-:Y:S01]  /*b100*/  LDGSTS.E.BYPASS.128 [R5+0x11400], desc[UR28][R244.64+0x80], P3 ;  /* 0x11400080f4057fae */ /* 0x0003e20009901c5c */
[----:B------:R-:W-:-:S03]  /*b110*/  IMAD.MOV.U32 R243, RZ, RZ, R157 ;  /* 0x000000fffff37224 */ /* 0x000fc600078e009d */
[----:B------:R-:W3:Y:S04]  /*b120*/  LDL.LU R156, [R1+0x18c] ;  /* 0x00018c00019c7983 */ /* 0x000ee80000300800 */
[----:B------:R-:W3:Y:S01]  /*b130*/  LDL.LU R157, [R1+0x188] ;  /* 0x00018800019d7983 */ /* 0x000ee20000300800 */
[----:B-1----:R-:W-:-:S03]  /*b140*/  IMAD.MOV.U32 R244, RZ, RZ, R159 ;  /* 0x000000fffff47224 */ /* 0x002fc600078e009f */
[----:B------:R1:W-:Y:S04]  /*b150*/  LDGSTS.E.BYPASS.128 [R5+0x11800], desc[UR28][R246.64+0x80], P2 ;  /* 0x11800080f6057fae */ /* 0x0003e80009101c5c */
[----:B------:R-:W3:Y:S01]  /*b160*/  LDL.LU R159, [R1+0x184] ;  /* 0x00018400019f7983 */ /* 0x000ee20000300800 */
[----:B------:R-:W-:-:S03]  /*b170*/  IMAD.MOV.U32 R245, RZ, RZ, R141 ;  /* 0x000000fffff57224 */ /* 0x000fc600078e008d */
[----:B------:R-:W3:Y:S01]  /*b180*/  LDL.LU R141, [R1+0x180] ;  /* 0x00018000018d7983 */ /* 0x000ee20000300800 */
[----:B-1----:R-:W-:Y:S02]  /*b190*/  IMAD.MOV.U32 R246, RZ, RZ, R143 ;  /* 0x000000fffff67224 */ /* 0x002fe400078e008f */
[----:B------:R-:W-:Y:S01]  /*b1a0*/  FMUL R108, R4, R108 ;  /* 0x0000006c046c7220 */ /* 0x000fe20000400000 */
[----:B------:R-:W3:Y:S01]  /*b1b0*/  LDL.LU R143, [R1+0x17c] ;  /* 0x00017c00018f7983 */ /* 0x000ee20000300800 */
[----:B------:R-:W-:-:S03]  /*b1c0*/  IMAD.MOV.U32 R247, RZ, RZ, R145 ;  /* 0x000000fffff77224 */ /* 0x000fc600078e0091 */
[----:B------:R-:W3:Y:S01]  /*b1d0*/  LDL.LU R145, [R1+0x178] ;  /* 0x0001780001917983 */ /* 0x000ee20000300800 */
        /* <DEDUP_REMOVED lines=31> */
[C---:B------:R-:W-:Y:S01]  /*b3d0*/  HMMA.16816.F32.BF16 R108, R52.reuse, R192, R108 ;  /* 0x000000c0346c723c */ /* 0x040fe2000004186c */
[C---:B------:R-:W-:Y:S01]  /*b3e0*/  FMUL R106, R4.reuse, R106 ;  /* 0x0000006a046a7220 */ /* 0x040fe20000400000 */
[C---:B------:R-:W-:Y:S01]  /*b3f0*/  FMUL R107, R4.reuse, R107 ;  /* 0x0000006b046b7220 */ /* 0x040fe20000400000 */
[----:B------:R1:W-:Y:S03]  /*b400*/  LDGSTS.E.BYPASS.128 [R5+0x11c00], desc[UR28][R248.64+0x80], P1 ;  /* 0x11c00080f8057fae */ /* 0x0003e60008901c5c */
[C---:B------:R-:W-:Y:S06]  /*b410*/  HMMA.16816.F32.BF16 R112, R52.reuse, R80, R112 ;  /* 0x000000503470723c */ /* 0x040fec0000041870 */
[C---:B------:R-:W-:Y:S06]  /*b420*/  HMMA.16816.F32.BF16 R116, R52.reuse, R212, R116 ;  /* 0x000000d43474723c */ /* 0x040fec0000041874 */
[C---:B------:R-:W-:Y:S06]  /*b430*/  HMMA.16816.F32.BF16 R120, R52.reuse, R208, R120 ;  /* 0x000000d03478723c */ /* 0x040fec0000041878 */
[C---:B------:R-:W-:Y:S06]  /*b440*/  HMMA.16816.F32.BF16 R124, R52.reuse, R204, R124 ;  /* 0x000000cc347c723c */ /* 0x040fec000004187c */
[C---:B------:R-:W-:Y:S06]  /*b450*/  HMMA.16816.F32.BF16 R128, R52.reuse, R200, R128 ;  /* 0x000000c83480723c */ /* 0x040fec0000041880 */
[C---:B------:R-:W-:Y:S06]  /*b460*/  HMMA.16816.F32.BF16 R132, R52.reuse, R196, R132 ;  /* 0x000000c43484723c */ /* 0x040fec0000041884 */
[----:B------:R-:W-:Y:S06]  /*b470*/  HMMA.16816.F32.BF16 R136, R52, R84, R136 ;  /* 0x000000543488723c */ /* 0x000fec0000041888 */
[----:B------:R-:W-:Y:S01]  /*b480*/  HMMA.16816.F32.BF16 R108, R44, R194, R108 ;  /* 0x000000c22c6c723c */ /* 0x000fe2000004186c */
[----:B--2---:R-:W-:-:S05]  /*b490*/  FMUL R104, R4, R104 ;  /* 0x0000006804687220 */ /* 0x004fca0000400000 */
[----:B------:R-:W-:Y:S01]  /*b4a0*/  HMMA.16816.F32.BF16 R112, R44, R82, R112 ;  /* 0x000000522c70723c */ /* 0x000fe20000041870 */
[C---:B----4-:R-:W-:Y:S01]  /*b4b0*/  FMUL R105, R4.reuse, R105 ;  /* 0x0000006904697220 */ /* 0x050fe20000400000 */
[----:B---3--:R-:W-:-:S04]  /*b4c0*/  FMUL R102, R4, R102 ;  /* 0x0000006604667220 */ /* 0x008fc80000400000 */
[----:B------:R-:W-:Y:S01]  /*b4d0*/  HMMA.16816.F32.BF16 R116, R44, R214, R116 ;  /* 0x000000d62c74723c */ /* 0x000fe20000041874 */
[----:B------:R-:W-:-:S05]  /*b4e0*/  FMUL R103, R4, R103 ;  /* 0x0000006704677220 */ /* 0x000fca0000400000 */
[----:B------:R-:W-:Y:S01]  /*b4f0*/  HMMA.16816.F32.BF16 R120, R44, R210, R120 ;  /* 0x000000d22c78723c */ /* 0x000fe20000041878 */
[C---:B------:R-:W-:Y:S01]  /*b500*/  FMUL R100, R4.reuse, R100 ;  /* 0x0000006404647220 */ /* 0x040fe20000400000 */
[----:B------:R-:W-:-:S04]  /*b510*/  FMUL R101, R4, R101 ;  /* 0x0000006504657220 */ /* 0x000fc80000400000 */
        /* <DEDUP_REMOVED lines=11> */
[C---:B------:R-:W-:Y:S01]  /*b5d0*/  FMUL R93, R4.reuse, R93 ;  /* 0x0000005d045d7220 */ /* 0x040fe20000400000 */
[C---:B------:R-:W-:Y:S01]  /*b5e0*/  FMUL R90, R4.reuse, R90 ;  /* 0x0000005a045a7220 */ /* 0x040fe20000400000 */
[C---:B------:R-:W-:Y:S01]  /*b5f0*/  FMUL R91, R4.reuse, R91 ;  /* 0x0000005b045b7220 */ /* 0x040fe20000400000 */
[C---:B------:R-:W-:Y:S01]  /*b600*/  FMUL R88, R4.reuse, R88 ;  /* 0x0000005804587220 */ /* 0x040fe20000400000 */
[----:B------:R-:W-:Y:S01]  /*b610*/  HMMA.16816.F32.BF16 R108, R28, R24, R108 ;  /* 0x000000181c6c723c */ /* 0x000fe2000004186c */
[----:B------:R-:W-:-:S05]  /*b620*/  FMUL R89, R4, R89 ;  /* 0x0000005904597220 */ /* 0x000fca0000400000 */
[----:B------:R-:W-:Y:S01]  /*b630*/  HMMA.16816.F32.BF16 R112, R28, R152, R112 ;  /* 0x000000981c70723c */ /* 0x000fe20000041870 */
        /* <DEDUP_REMOVED lines=11> */
[----:B------:R-:W-:Y:S01]  /*b6f0*/  HMMA.16816.F32.BF16 R156, R56, R192, R156 ;  /* 0x000000c0389c723c */ /* 0x000fe2000004189c */
[----:B------:R-:W-:Y:S01]  /*b700*/  FMUL R145, R4, R145 ;  /* 0x0000009104917220 */ /* 0x000fe20000400000 */
[----:B------:R-:W-:Y:S01]  /*b710*/  LOP3.LUT P1, RZ, R0, 0x10000, RZ, 0xc0, !PT ;  /* 0x0001000000ff7812 */ /* 0x000fe2000782c0ff */
[----:B------:R-:W-:-:S03]  /*b720*/  UIADD3 UR5, UP0, UR5, 0x1, URZ ;  /* 0x0000000105057890 */ /* 0x000fc6000ff1e03f */
[C---:B------:R-:W-:Y:S01]  /*b730*/  HMMA.16816.F32.BF16 R116, R28.reuse, R160, R116 ;  /* 0x000000a01c74723c */ /* 0x040fe20000041874 */
[C---:B------:R-:W-:Y:S01]  /*b740*/  LOP3.LUT P0, RZ, R0.reuse, 0x2000000, RZ, 0xc0, !PT ;  /* 0x0200000000ff7812 */ /* 0x040fe2000780c0ff */
[----:B------:R-:W-:Y:S01]  /*b750*/  UIADD3 UR6, UR6, 0x80000, URZ ;  /* 0x0008000006067890 */ /* 0x000fe2000fffe03f */
[----:B------:R-:W-:Y:S01]  /*b760*/  LOP3.LUT P2, RZ, R0, 0x8000, RZ, 0xc0, !PT ;  /* 0x0000800000ff7812 */ /* 0x000fe2000784c0ff */
[----:B------:R-:W0:Y:S02]  /*b770*/  LDGDEPBAR ;  /* 0x00000000000079af */ /* 0x000e240000000000 */
[C---:B------:R-:W-:Y:S06]  /*b780*/  HMMA.16816.F32.BF16 R120, R28.reuse, R164, R120 ;  /* 0x000000a41c78723c */ /* 0x040fec0000041878 */
[C---:B------:R-:W-:Y:S06]  /*b790*/  HMMA.16816.F32.BF16 R124, R28.reuse, R168, R124 ;  /* 0x000000a81c7c723c */ /* 0x040fec000004187c */
[C---:B------:R-:W-:Y:S06]  /*b7a0*/  HMMA.16816.F32.BF16 R128, R28.reuse, R172, R128 ;  /* 0x000000ac1c80723c */ /* 0x040fec0000041880 */
[C---:B------:R-:W-:Y:S06]  /*b7b0*/  HMMA.16816.F32.BF16 R132, R28.reuse, R176, R132 ;  /* 0x000000b01c84723c */ /* 0x040fec0000041884 */
[----:B------:R-:W-:Y:S06]  /*b7c0*/  HMMA.16816.F32.BF16 R136, R28, R180, R136 ;  /* 0x000000b41c88723c */ /* 0x000fec0000041888 */
[C---:B------:R-:W-:Y:S06]  /*b7d0*/  HMMA.16816.F32.BF16 R140, R56.reuse, R80, R140 ;  /* 0x00000050388c723c */ /* 0x040fec000004188c */
[C---:B------:R-:W-:Y:S06]  /*b7e0*/  HMMA.16816.F32.BF16 R144, R56.reuse, R212, R144 ;  /* 0x000000d43890723c */ /* 0x040fec0000041890 */
[C---:B------:R-:W-:Y:S06]  /*b7f0*/  HMMA.16816.F32.BF16 R88, R56.reuse, R208, R88 ;  /* 0x000000d03858723c */ /* 0x040fec0000041858 */
[C---:B------:R-:W-:Y:S06]  /*b800*/  HMMA.16816.F32.BF16 R92, R56.reuse, R204, R92 ;  /* 0x000000cc385c723c */ /* 0x040fec000004185c */
[C---:B------:R-:W-:Y:S06]  /*b810*/  HMMA.16816.F32.BF16 R96, R56.reuse, R200, R96 ;  /* 0x000000c83860723c */ /* 0x040fec0000041860 */
[C---:B------:R-:W-:Y:S06]  /*b820*/  HMMA.16816.F32.BF16 R100, R56.reuse, R196, R100 ;  /* 0x000000c43864723c */ /* 0x040fec0000041864 */
[----:B------:R-:W-:Y:S06]  /*b830*/  HMMA.16816.F32.BF16 R104, R56, R84, R104 ;  /* 0x000000543868723c */ /* 0x000fec0000041868 */
[----:B------:R-:W-:Y:S06]  /*b840*/  HMMA.16816.F32.BF16 R156, R48, R194, R156 ;  /* 0x000000c2309c723c */ /* 0x000fec000004189c */
[C---:B------:R-:W-:Y:S06]  /*b850*/  HMMA.16816.F32.BF16 R108, R20.reuse, R26, R108 ;  /* 0x0000001a146c723c */ /* 0x040fec000004186c */
[C---:B------:R-:W-:Y:S06]  /*b860*/  HMMA.16816.F32.BF16 R112, R20.reuse, R154, R112 ;  /* 0x0000009a1470723c */ /* 0x040fec0000041870 */
[C---:B------:R-:W-:Y:S06]  /*b870*/  HMMA.16816.F32.BF16 R116, R20.reuse, R162, R116 ;  /* 0x000000a21474723c */ /* 0x040fec0000041874 */
[C---:B------:R-:W-:Y:S06]  /*b880*/  HMMA.16816.F32.BF16 R120, R20.reuse, R166, R120 ;  /* 0x000000a61478723c */ /* 0x040fec0000041878 */
[C---:B------:R-:W-:Y:S06]  /*b890*/  HMMA.16816.F32.BF16 R124, R20.reuse, R170, R124 ;  /* 0x000000aa147c723c */ /* 0x040fec000004187c */
[C---:B------:R-:W-:Y:S06]  /*b8a0*/  HMMA.16816.F32.BF16 R128, R20.reuse, R174, R128 ;  /* 0x000000ae1480723c */ /* 0x040fec0000041880 */
[C---:B------:R-:W-:Y:S06]  /*b8b0*/  HMMA.16816.F32.BF16 R132, R20.reuse, R178, R132 ;  /* 0x000000b21484723c */ /* 0x040fec0000041884 */
[----:B------:R-:W-:Y:S01]  /*b8c0*/  HMMA.16816.F32.BF16 R136, R20, R182, R136 ;  /* 0x000000b61488723c */ /* 0x000fe20000041888 */
[----:B------:R3:W5:Y:S04]  /*b8d0*/  LDL.LU R20, [R1+0x30] ;  /* 0x0000300001147983 */ /* 0x0007680000300800 */
[----:B------:R3:W5:Y:S01]  /*b8e0*/  LDL.LU R22, [R1+0x38] ;  /* 0x0000380001167983 */ /* 0x0007620000300800 */
[C---:B------:R-:W-:Y:S03]  /*b8f0*/  HMMA.16816.F32.BF16 R140, R48.reuse, R82, R140 ;  /* 0x00000052308c723c */ /* 0x040fe6000004188c */
[----:B------:R3:W5:Y:S03]  /*b900*/  LDL.LU R23, [R1+0x34] ;  /* 0x0000340001177983 */ /* 0x0007660000300800 */
[C---:B------:R-:W-:Y:S06]  /*b910*/  HMMA.16816.F32.BF16 R144, R48.reuse, R214, R144 ;  /* 0x000000d63090723c */ /* 0x040fec0000041890 */
[C---:B------:R-:W-:Y:S06]  /*b920*/  HMMA.16816.F32.BF16 R88, R48.reuse, R210, R88 ;  /* 0x000000d23058723c */ /* 0x040fec0000041858 */
[C---:B------:R-:W-:Y:S06]  /*b930*/  HMMA.16816.F32.BF16 R92, R48.reuse, R206, R92 ;  /* 0x000000ce305c723c */ /* 0x040fec000004185c */
[C---:B------:R-:W-:Y:S06]  /*b940*/  HMMA.16816.F32.BF16 R96, R48.reuse, R202, R96 ;  /* 0x000000ca3060723c */ /* 0x040fec0000041860 */
[C---:B------:R-:W-:Y:S06]  /*b950*/  HMMA.16816.F32.BF16 R100, R48.reuse, R198, R100 ;  /* 0x000000c63064723c */ /* 0x040fec0000041864 */
[----:B------:R-:W-:Y:S06]  /*b960*/  HMMA.16816.F32.BF16 R104, R48, R86, R104 ;  /* 0x000000563068723c */ /* 0x000fec0000041868 */
[-C--:B------:R-:W-:Y:S06]  /*b970*/  HMMA.16816.F32.BF16 R80, R188, R24.reuse, R244 ;  /* 0x00000018bc50723c */ /* 0x080fec00000418f4 */
[-C--:B------:R-:W-:Y:S06]  /*b980*/  HMMA.16816.F32.BF16 R48, R184, R24.reuse, R72 ;  /* 0x00000018b830723c */ /* 0x080fec0000041848 */
[----:B------:R-:W-:Y:S07]  /*b990*/  HMMA.16816.F32.BF16 R156, R32, R24, R156 ;  /* 0x00000018209c723c */ /* 0x000fee000004189c */
[----:B------:R-:W-:-:S02]  /*b9a0*/  IMAD.MOV.U32 R25, RZ, RZ, R3 ;  /* 0x000000ffff197224 */ /* 0x000fc400078e0003 */
[----:B------:R-:W2:Y:S01]  /*b9b0*/  LDL.LU R3, [R1+0x174] ;  /* 0x0001740001037983 */ /* 0x000ea20000300800 */
[-C--:B------:R-:W-:Y:S06]  /*b9c0*/  HMMA.16816.F32.BF16 R84, R188, R152.reuse, R240 ;  /* 0x00000098bc54723c */ /* 0x080fec00000418f0 */
[-C--:B------:R-:W-:Y:S06]  /*b9d0*/  HMMA.16816.F32.BF16 R52, R184, R152.reuse, R76 ;  /* 0x00000098b834723c */ /* 0x080fec000004184c */
[----:B------:R-:W-:Y:S06]  /*b9e0*/  HMMA.16816.F32.BF16 R140, R32, R152, R140 ;  /* 0x00000098208c723c */ /* 0x000fec000004188c */
[-C--:B------:R-:W-:Y:S06]  /*b9f0*/  HMMA.16816.F32.BF16 R80, R12, R26.reuse, R80 ;  /* 0x0000001a0c50723c */ /* 0x080fec0000041850 */
[-C--:B------:R-:W-:Y:S06]  /*ba00*/  HMMA.16816.F32.BF16 R48, R8, R26.reuse, R48 ;  /* 0x0000001a0830723c */ /* 0x080fec0000041830 */
[----:B------:R-:W-:Y:S01]  /*ba10*/  HMMA.16816.F32.BF16 R156, R16, R26, R156 ;  /* 0x0000001a109c723c */ /* 0x000fe2000004189c */
[----:B------:R3:W5:Y:S04]  /*ba20*/  LDL.LU R26, [R1+0x3c] ;  /* 0x00003c00011a7983 */ /* 0x0007680000300800 */
[----:B------:R3:W5:Y:S01]  /*ba30*/  LDL.LU R27, [R1+0x48] ;  /* 0x00004800011b7983 */ /* 0x0007620000300800 */
[-C--:B------:R-:W-:Y:S03]  /*ba40*/  HMMA.16816.F32.BF16 R84, R12, R154.reuse, R84 ;  /* 0x0000009a0c54723c */ /* 0x080fe60000041854 */
[----:B------:R3:W5:Y:S03]  /*ba50*/  LDL.LU R152, [R1+0x44] ;  /* 0x0000440001987983 */ /* 0x0007660000300800 */
[-C--:B------:R-:W-:Y:S01]  /*ba60*/  HMMA.16816.F32.BF16 R52, R8, R154.reuse, R52 ;  /* 0x0000009a0834723c */ /* 0x080fe20000041834 */
[----:B------:R3:W5:Y:S05]  /*ba70*/  LDL.LU R153, [R1+0x68] ;  /* 0x0000680001997983 */ /* 0x00076a0000300800 */
[----:B------:R-:W-:Y:S01]  /*ba80*/  HMMA.16816.F32.BF16 R140, R16, R154, R140 ;  /* 0x0000009a108c723c */ /* 0x000fe2000004188c */
[----:B------:R3:W5:Y:S06]  /*ba90*/  LDL.LU R154, [R1+0x64] ;  /* 0x00006400019a7983 */ /* 0x00076c0000300800 */
[----:B--2---:R-:W-:-:S02]  /*baa0*/  IMAD.MOV.U32 R155, RZ, RZ, R3 ;  /* 0x000000ffff9b7224 */ /* 0x004fc400078e0003 */
[----:B------:R-:W2:Y:S01]  /*bab0*/  LDL.LU R3, [R1+0x170] ;  /* 0x0001700001037983 */ /* 0x000ea20000300800 */
[C---:B------:R-:W-:Y:S06]  /*bac0*/  HMMA.16816.F32.BF16 R44, R188.reuse, R176, R64 ;  /* 0x000000b0bc2c723c */ /* 0x040fec0000041840 */
[-C--:B------:R-:W-:Y:S06]  /*bad0*/  HMMA.16816.F32.BF16 R192, R188, R160.reuse, R40 ;  /* 0x000000a0bcc0723c */ /* 0x080fec0000041828 */
[-C--:B------:R-:W-:Y:S06]  /*bae0*/  HMMA.16816.F32.BF16 R64, R184, R160.reuse, R216 ;  /* 0x000000a0b840723c */ /* 0x080fec00000418d8 */
[C---:B------:R-:W-:Y:S01]  /*baf0*/  HMMA.16816.F32.BF16 R144, R32.reuse, R160, R144 ;  /* 0x000000a02090723c */ /* 0x040fe20000041890 */
[----:B------:R3:W5:Y:S04]  /*bb00*/  LDL.LU R160, [R1+0x6c] ;  /* 0x00006c0001a07983 */ /* 0x0007680000300800 */
[----:B------:R3:W5:Y:S01]  /*bb10*/  LDL.LU R161, [R1+0xa8] ;  /* 0x0000a80001a17983 */ /* 0x0007620000300800 */
[C---:B------:R-:W-:Y:S06]  /*bb20*/  HMMA.16816.F32.BF16 R88, R32.reuse, R164, R88 ;  /* 0x000000a42058723c */ /* 0x040fec0000041858 */
[C---:B------:R-:W-:Y:S06]  /*bb30*/  HMMA.16816.F32.BF16 R92, R32.reuse, R168, R92 ;  /* 0x000000a8205c723c */ /* 0x040fec000004185c */
[C---:B------:R-:W-:Y:S06]  /*bb40*/  HMMA.16816.F32.BF16 R96, R32.reuse, R172, R96 ;  /* 0x000000ac2060723c */ /* 0x040fec0000041860 */
[C---:B------:R-:W-:Y:S06]  /*bb50*/  HMMA.16816.F32.BF16 R100, R32.reuse, R176, R100 ;  /* 0x000000b02064723c */ /* 0x040fec0000041864 */
[----:B------:R-:W-:Y:S06]  /*bb60*/  HMMA.16816.F32.BF16 R104, R32, R180, R104 ;  /* 0x000000b42068723c */ /* 0x000fec0000041868 */
[----:B------:R-:W-:Y:S06]  /*bb70*/  HMMA.16816.F32.BF16 R40, R188, R172, R60 ;  /* 0x000000acbc28723c */ /* 0x000fec000004183c */
[-C--:B------:R-:W-:Y:S06]  /*bb80*/  HMMA.16816.F32.BF16 R32, R12, R162.reuse, R192 ;  /* 0x000000a20c20723c */ /* 0x080fec00000418c0 */
[-C--:B------:R-:W-:Y:S06]  /*bb90*/  HMMA.16816.F32.BF16 R64, R8, R162.reuse, R64 ;  /* 0x000000a20840723c */ /* 0x080fec0000041840 */
[----:B------:R-:W-:Y:S01]  /*bba0*/  HMMA.16816.F32.BF16 R144, R16, R162, R144 ;  /* 0x000000a21090723c */ /* 0x000fe20000041890 */
[----:B------:R3:W5:Y:S04]  /*bbb0*/  LDL.LU R162, [R1+0x70] ;  /* 0x0000700001a27983 */ /* 0x0007680000300800 */
[----:B------:R3:W5:Y:S01]  /*bbc0*/  LDL.LU R163, [R1+0xcc] ;  /* 0x0000cc0001a37983 */ /* 0x0007620000300800 */
[-C--:B-1----:R-:W-:Y:S06]  /*bbd0*/  HMMA.16816.F32.BF16 R4, R188, R164.reuse, R36 ;  /* 0x000000a4bc04723c */ /* 0x082fec0000041824 */
[----:B------:R-:W-:Y:S07]  /*bbe0*/  HMMA.16816.F32.BF16 R60, R184, R164, R220 ;  /* 0x000000a4b83c723c */ /* 0x000fee00000418dc */
[----:B--2---:R-:W-:-:S02]  /*bbf0*/  IMAD.MOV.U32 R164, RZ, RZ, R3 ;  /* 0x000000ffffa47224 */ /* 0x004fc400078e0003 */
[----:B------:R3:W5:Y:S01]  /*bc00*/  LDL.LU R3, [R1+0x16c] ;  /* 0x00016c0001037983 */ /* 0x0007620000300800 */
[----:B------:R-:W-:-:S04]  /*bc10*/  LOP3.LUT R0, R0, 0xfffffbff, RZ, 0xc0, !PT ;  /* 0xfffffbff00007812 */ /* 0x000fc800078ec0ff */
[----:B------:R-:W-:-:S04]  /*bc20*/  @P1 LOP3.LUT R0, R0, 0x400, RZ, 0xfc, !PT ;  /* 0x0000040000001812 */ /* 0x000fc800078efcff */
[C---:B------:R-:W-:Y:S02]  /*bc30*/  LOP3.LUT P1, RZ, R0.reuse, 0x2000, RZ, 0xc0, !PT ;  /* 0x0000200000ff7812 */ /* 0x040fe4000782c0ff */
[----:B------:R-:W-:-:S04]  /*bc40*/  LOP3.LUT R0, R0, 0xffffffef, RZ, 0xc0, !PT ;  /* 0xffffffef00007812 */ /* 0x000fc800078ec0ff */
[----:B------:R-:W-:-:S04]  /*bc50*/  @P2 LOP3.LUT R0, R0, 0x10, RZ, 0xfc, !PT ;  /* 0x0000001000002812 */ /* 0x000fc800078efcff */
[C---:B------:R-:W-:Y:S02]  /*bc60*/  LOP3.LUT P2, RZ, R0.reuse, 0x800, RZ, 0xc0, !PT ;  /* 0x0000080000ff7812 */ /* 0x040fe4000784c0ff */
[----:B------:R-:W-:-:S04]  /*bc70*/  LOP3.LUT R0, R0, 0xfffffff7, RZ, 0xc0, !PT ;  /* 0xfffffff700007812 */ /* 0x000fc800078ec0ff */
[----:B------:R-:W-:Y:S01]  /*bc80*/  @P1 LOP3.LUT R0, R0, 0x8, RZ, 0xfc, !PT ;  /* 0x0000000800001812 */ /* 0x000fe200078efcff */
[C---:B------:R-:W-:Y:S03]  /*bc90*/  HMMA.16816.F32.BF16 R36, R188.reuse, R180, R68 ;  /* 0x000000b4bc24723c */ /* 0x040fe60000041844 */
[C---:B------:R-:W-:Y:S02]  /*bca0*/  LOP3.LUT P1, RZ, R0.reuse, 0x200, RZ, 0xc0, !PT ;  /* 0x0000020000ff7812 */ /* 0x040fe4000782c0ff */
[----:B------:R-:W-:Y:S01]  /*bcb0*/  LOP3.LUT R0, R0, 0xfffffffb, RZ, 0xc0, !PT ;  /* 0xfffffffb00007812 */ /* 0x000fe200078ec0ff */
[----:B------:R-:W-:Y:S01]  /*bcc0*/  HMMA.16816.F32.BF16 R148, R188, R168, R148 ;  /* 0x000000a8bc94723c */ /* 0x000fe20000041894 */
[----:B------:R-:W-:Y:S02]  /*bcd0*/  UIADD3.X UR4, URZ, UR4, URZ, UP0, !UPT ;  /* 0x000000043f047290 */ /* 0x000fe400087fe43f */
[----:B------:R-:W-:Y:S01]  /*bce0*/  UISETP.NE.U32.AND UP0, UPT, UR30, UR5, UPT ;  /* 0x000000051e00728c */ /* 0x000fe2000bf05070 */
[----:B------:R-:W-:-:S02]  /*bcf0*/  @P2 LOP3.LUT R0, R0, 0x4, RZ, 0xfc, !PT ;  /* 0x0000000400002812 */ /* 0x000fc400078efcff */
[C---:B------:R-:W-:Y:S06]  /*bd00*/  HMMA.16816.F32.BF16 R56, R184.reuse, R168, R224 ;  /* 0x000000a8b838723c */ /* 0x040fec00000418e0 */
[C---:B------:R-:W-:Y:S06]  /*bd10*/  HMMA.16816.F32.BF16 R72, R184.reuse, R172, R228 ;  /* 0x000000acb848723c */ /* 0x040fec00000418e4 */
[C---:B------:R-:W-:Y:S06]  /*bd20*/  HMMA.16816.F32.BF16 R76, R184.reuse, R176, R232 ;  /* 0x000000b0b84c723c */ /* 0x040fec00000418e8 */
[----:B------:R-:W-:Y:S01]  /*bd30*/  HMMA.16816.F32.BF16 R68, R184, R180, R236 ;  /* 0x000000b4b844723c */ /* 0x000fe200000418ec */
[----:B------:R-:W-:Y:S01]  /*bd40*/  UISETP.NE.AND.EX UP0, UPT, URZ, UR4, UPT, UP0 ;  /* 0x000000043f00728c */ /* 0x000fe2000bf05300 */
[----:B------:R-:W-:-:S02]  /*bd50*/  LOP3.LUT P4, RZ, R0, 0x80, RZ, 0xc0, !PT ;  /* 0x0000008000ff7812 */ /* 0x000fc4000788c0ff */
[----:B------:R-:W-:-:S04]  /*bd60*/  LOP3.LUT R0, R0, 0xfffffffe, RZ, 0xc0, !PT ;  /* 0xfffffffe00007812 */ /* 0x000fc800078ec0ff */
[----:B------:R-:W-:Y:S02]  /*bd70*/  @P1 LOP3.LUT R0, R0, 0x1, RZ, 0xfc, !PT ;  /* 0x0000000100001812 */ /* 0x000fe400078efcff */
[----:B------:R-:W-:Y:S01]  /*bd80*/  PLOP3.LUT P1, PT, PT, PT, UP0, 0x80, 0x0 ;  /* 0x000000000000781c */ /* 0x000fe20003f2f008 */
[----:B------:R-:W-:Y:S01]  /*bd90*/  HMMA.16816.F32.BF16 R28, R12, R166, R4 ;  /* 0x000000a60c1c723c */ /* 0x000fe20000041804 */
[----:B------:R-:W-:Y:S01]  /*bda0*/  IMAD.MOV.U32 R21, RZ, RZ, R250 ;  /* 0x000000ffff157224 */ /* 0x000fe200078e00fa */
[----:B------:R-:W-:-:S04]  /*bdb0*/  LOP3.LUT P3, RZ, R0, 0x40, RZ, 0xc0, !PT ;  /* 0x0000004000ff7812 */ /* 0x000fc8000786c0ff */
[----:B------:R-:W-:Y:S01]  /*bdc0*/  HMMA.16816.F32.BF16 R148, R12, R170, R148 ;  /* 0x000000aa0c94723c */ /* 0x000fe20000041894 */
[----:B------:R-:W-:-:S05]  /*bdd0*/  LOP3.LUT P2, RZ, R0, 0x20, RZ, 0xc0, !PT ;  /* 0x0000002000ff7812 */ /* 0x000fca000784c0ff */
[C---:B------:R-:W-:Y:S06]  /*bde0*/  HMMA.16816.F32.BF16 R40, R12.reuse, R174, R40 ;  /* 0x000000ae0c28723c */ /* 0x040fec0000041828 */
[C---:B------:R-:W-:Y:S06]  /*bdf0*/  HMMA.16816.F32.BF16 R44, R12.reuse, R178, R44 ;  /* 0x000000b20c2c723c */ /* 0x040fec000004182c */
[----:B------:R-:W-:Y:S06]  /*be00*/  HMMA.16816.F32.BF16 R36, R12, R182, R36 ;  /* 0x000000b60c24723c */ /* 0x000fec0000041824 */
        /* <DEDUP_REMOVED lines=9> */
[----:B------:R-:W-:Y:S01]  /*bea0*/  HMMA.16816.F32.BF16 R104, R16, R182, R104 ;  /* 0x000000b61068723c */ /* 0x000fe20000041868 */
[----:B------:R-:W-:-:S08]  /*beb0*/  NOP ;  /* 0x0000000000007918 */ /* 0x000fd00000000000 */
[----:B---3--:R-:W-:-:S15]  /*bec0*/  @P1 BRA `(.L_x_2) ;  /* 0xffffff7c009c1947 */ /* 0x008fde000383ffff */
.L_x_1:
[----:B------:R-:W2:Y:S01]  /*bed0*/  LDL.LU R4, [R1+0x148] ;  /* 0x0001480001047983 */ /* 0x000ea20000300800 */
[----:B------:R-:W-:-:S04]  /*bee0*/  DEPBAR.LE SB0, 0x0 ;  /* 0x000080000000791a */ /* 0x000fc80000000000 */
[----:B------:R-:W3:Y:S01]  /*bef0*/  LDL.LU R9, [R1+0x168] ;  /* 0x0001680001097983 */ /* 0x000ee20000300800 */
[----:B------:R-:W-:-:S03]  /*bf00*/  ULDC.64 UR4, c[0x0][0x240] ;  /* 0x0000900000047ab9 */ /* 0x000fc60000000a00 */
[----:B------:R-:W4:Y:S04]  /*bf10*/  LDL.LU R8, [R1+0x164] ;  /* 0x0001640001087983 */ /* 0x000f280000300800 */
[----:B------:R-:W4:Y:S04]  /*bf20*/  LDL.LU R7, [R1+0x160] ;  /* 0x0001600001077983 */ /* 0x000f280000300800 */
[----:B------:R-:W4:Y:S04]  /*bf30*/  LDL.LU R6, [R1+0x15c] ;  /* 0x00015c0001067983 */ /* 0x000f280000300800 */
[----:B------:R-:W4:Y:S04]  /*bf40*/  LDL.LU R14, [R1+0x158] ;  /* 0x00015800010e7983 */ /* 0x000f280000300800 */
[----:B------:R-:W4:Y:S04]  /*bf50*/  LDL.LU R13, [R1+0x154] ;  /* 0x00015400010d7983 */ /* 0x000f280000300800 */
[----:B------:R-:W4:Y:S04]  /*bf60*/  LDL.LU R12, [R1+0x150] ;  /* 0x00015000010c7983 */ /* 0x000f280000300800 */
[----:B------:R-:W4:Y:S01]  /*bf70*/  LDL.LU R11, [R1+0x14c] ;  /* 0x00014c00010b7983 */ /* 0x000f220000300800 */
[----:B------:R-:W-:Y:S01]  /*bf80*/  UIMAD.WIDE.U32 UR4, UR21, 0x4, UR4 ;  /* 0x00000004150478a5 */ /* 0x000fe2000f8e0004 */
[----:B------:R-:W1:Y:S01]  /*bf90*/  S2R R165, SR_TID.X ;  /* 0x0000000000a57919 */ /* 0x000e620000002100 */
[----:B------:R-:W1:Y:S01]  /*bfa0*/  S2R R10, SR_TID.X ;  /* 0x00000000000a7919 */ /* 0x000e620000002100 */
[----:B------:R-:W-:Y:S01]  /*bfb0*/  BAR.SYNC.DEFER_BLOCKING 0x0 ;  /* 0x0000000000007b1d */ /* 0x000fe20000010000 */
[----:B--2---:R-:W-:-:S04]  /*bfc0*/  SHF.R.U32.HI R0, RZ, 0x2, R4 ;  /* 0x00000002ff007819 */ /* 0x004fc80000011604 */
[----:B------:R-:W-:Y:S02]  /*bfd0*/  LOP3.LUT R0, R0, 0x1fc, RZ, 0xc0, !PT ;  /* 0x000001fc00007812 */ /* 0x000fe400078ec0ff */
[----:B---3--:R-:W-:-:S03]  /*bfe0*/  SHF.R.U32.HI R2, RZ, 0x2, R9 ;  /* 0x00000002ff027819 */ /* 0x008fc60000011609 */
[----:B------:R-:W-:Y:S01]  /*bff0*/  VIADD R0, R0, UR20 ;  /* 0x0000001400007c36 */ /* 0x000fe20008000000 */
[----:B----45:R-:W-:Y:S02]  /*c000*/  SHF.R.U32.HI R3, RZ, 0x2, R8 ;  /* 0x00000002ff037819 */ /* 0x030fe40000011608 */
[----:B------:R-:W-:Y:S01]  /*c010*/  LOP3.LUT R2, R2, 0x1fc, RZ, 0xc0, !PT ;  /* 0x000001fc02027812 */ /* 0x000fe200078ec0ff */
[----:B------:R-:W-:Y:S01]  /*c020*/  IMAD R0, R4, 0x4, R0 ;  /* 0x0000000404007824 */ /* 0x000fe200078e0200 */
[----:B------:R-:W-:Y:S02]  /*c030*/  SHF.R.U32.HI R4, RZ, 0x2, R7 ;  /* 0x00000002ff047819 */ /* 0x000fe40000011607 */
[----:B------:R-:W-:Y:S01]  /*c040*/  LOP3.LUT R3, R3, 0x1fc, RZ, 0xc0, !PT ;  /* 0x000001fc03037812 */ /* 0x000fe200078ec0ff */
[----:B------:R-:W-:Y:S01]  /*c050*/  VIADD R2, R2, UR20 ;  /* 0x0000001402027c36 */ /* 0x000fe20008000000 */
[----:B------:R-:W-:Y:S01]  /*c060*/  SHF.R.U32.HI R5, RZ, 0x2, R6 ;  /* 0x00000002ff057819 */ /* 0x000fe20000011606 */
[----:B------:R-:W-:Y:S01]  /*c070*/  STS.64 [R0], R80 ;  /* 0x0000005000007388 */ /* 0x000fe20000000a00 */
[----:B------:R-:W-:Y:S01]  /*c080*/  LOP3.LUT R4, R4, 0x1f0, RZ, 0xc0, !PT ;  /* 0x000001f004047812 */ /* 0x000fe200078ec0ff */
[----:B------:R-:W-:Y:S01]  /*c090*/  VIADD R3, R3, UR20 ;  /* 0x0000001403037c36 */ /* 0x000fe20008000000 */
[----:B------:R-:W-:Y:S01]  /*c0a0*/  LOP3.LUT R5, R5, 0x1f0, RZ, 0xc0, !PT ;  /* 0x000001f005057812 */ /* 0x000fe200078ec0ff */
[----:B------:R-:W-:-:S02]  /*c0b0*/  IMAD R2, R9, 0x4, R2 ;  /* 0x0000000409027824 */ /* 0x000fc400078e0202 */
[----:B------:R-:W-:Y:S02]  /*c0c0*/  VIADD R4, R4, UR20 ;  /* 0x0000001404047c36 */ /* 0x000fe40008000000 */
[----:B------:R-:W-:Y:S01]  /*c0d0*/  VIADD R5, R5, UR20 ;  /* 0x0000001405057c36 */ /* 0x000fe20008000000 */
[----:B------:R-:W-:Y:S01]  /*c0e0*/  STS.64 [R2], R82 ;  /* 0x0000005202007388 */ /* 0x000fe20000000a00 */
[----:B------:R-:W-:Y:S01]  /*c0f0*/  IMAD R4, R7, 0x4, R4 ;  /* 0x0000000407047824 */ /* 0x000fe200078e0204 */
[----:B------:R-:W-:Y:S01]  /*c100*/  SHF.R.U32.HI R7, RZ, 0x2, R13 ;  /* 0x00000002ff077819 */ /* 0x000fe2000001160d */
[----:B------:R-:W-:Y:S01]  /*c110*/  IMAD R5, R6, 0x4, R5 ;  /* 0x0000000406057824 */ /* 0x000fe200078e0205 */
[----:B------:R-:W-:Y:S01]  /*c120*/  SHF.R.U32.HI R6, RZ, 0x2, R14 ;  /* 0x00000002ff067819 */ /* 0x000fe2000001160e */
[----:B------:R-:W-:Y:S01]  /*c130*/  IMAD R3, R8, 0x4, R3 ;  /* 0x0000000408037824 */ /* 0x000fe200078e0203 */
[----:B------:R-:W-:Y:S01]  /*c140*/  SHF.R.U32.HI R8, RZ, 0x2, R12 ;  /* 0x00000002ff087819 */ /* 0x000fe2000001160c */
[----:B------:R-:W-:Y:S01]  /*c150*/  STS.64 [R0+0x20], R84 ;  /* 0x0000205400007388 */ /* 0x000fe20000000a00 */
[----:B------:R-:W-:-:S02]  /*c160*/  SHF.R.U32.HI R9, RZ, 0x2, R11 ;  /* 0x00000002ff097819 */ /* 0x000fc4000001160b */
[----:B------:R-:W-:Y:S01]  /*c170*/  LOP3.LUT R6, R6, 0x1f0, RZ, 0xc0, !PT ;  /* 0x000001f006067812 */ /* 0x000fe200078ec0ff */
[----:B------:R2:W-:Y:S01]  /*c180*/  STS.64 [R3], R86 ;  /* 0x0000005603007388 */ /* 0x0005e20000000a00 */
[----:B------:R-:W-:Y:S02]  /*c190*/  LOP3.LUT R7, R7, 0x1f0, RZ, 0xc0, !PT ;  /* 0x000001f007077812 */ /* 0x000fe400078ec0ff */
[----:B------:R-:W-:Y:S01]  /*c1a0*/  LOP3.LUT R8, R8, 0x1f0, RZ, 0xc0, !PT ;  /* 0x000001f008087812 */ /* 0x000fe200078ec0ff */
[----:B------:R-:W-:Y:S01]  /*c1b0*/  VIADD R6, R6, UR20 ;  /* 0x0000001406067c36 */ /* 0x000fe20008000000 */
[----:B------:R-:W-:Y:S01]  /*c1c0*/  LOP3.LUT R9, R9, 0x1f0, RZ, 0xc0, !PT ;  /* 0x000001f009097812 */ /* 0x000fe200078ec0ff */
[----:B------:R-:W-:Y:S01]  /*c1d0*/  VIADD R7, R7, UR20 ;  /* 0x0000001407077c36 */ /* 0x000fe20008000000 */
[----:B------:R-:W-:Y:S01]  /*c1e0*/  STS.64 [R0+0x40], R32 ;  /* 0x0000402000007388 */ /* 0x000fe20000000a00 */
[----:B------:R-:W-:Y:S02]  /*c1f0*/  VIADD R8, R8, UR20 ;  /* 0x0000001408087c36 */ /* 0x000fe40008000000 */
[----:B------:R-:W-:Y:S01]  /*c200*/  VIADD R9, R9, UR20 ;  /* 0x0000001409097c36 */ /* 0x000fe20008000000 */
[----:B------:R-:W-:Y:S01]  /*c210*/  STS.64 [R4], R34 ;  /* 0x0000002204007388 */ /* 0x000fe20000000a00 */
[----:B------:R-:W-:-:S02]  /*c220*/  IMAD R6, R14, 0x4, R6 ;  /* 0x000000040e067824 */ /* 0x000fc400078e0206 */
[----:B------:R-:W-:Y:S01]  /*c230*/  IMAD R7, R13, 0x4, R7 ;  /* 0x000000040d077824 */ /* 0x000fe200078e0207 */
[----:B------:R-:W-:Y:S01]  /*c240*/  STS.64 [R0+0x60], R28 ;  /* 0x0000601c00007388 */ /* 0x000fe20000000a00 */
[----:B------:R-:W-:Y:S02]  /*c250*/  IMAD R152, R12, 0x4, R8 ;  /* 0x000000040c987824 */ /* 0x000fe400078e0208 */
[----:B------:R-:W-:Y:S01]  /*c260*/  IMAD R153, R11, 0x4, R9 ;  /* 0x000000040b997824 */ /* 0x000fe200078e0209 */
[----:B------:R-:W-:Y:S01]  /*c270*/  STS.64 [R5], R30 ;  /* 0x0000001e05007388 */ /* 0x000fe20000000a00 */
[----:B-1----:R-:W-:Y:S02]  /*c280*/  IMAD.SHL.U32 R8, R165, 0x4, RZ ;  /* 0x00000004a5087824 */ /* 0x002fe400078e00ff */
[----:B------:R-:W-:Y:S01]  /*c290*/  IMAD.U32 R9, RZ, RZ, UR7 ;  /* 0x00000007ff097e24 */ /* 0x000fe2000f8e00ff */
[----:B------:R-:W-:Y:S01]  /*c2a0*/  STS.64 [R0+0x80], R148 ;  /* 0x0000809400007388 */ /* 0x000fe20000000a00 */
[----:B--2---:R-:W-:-:S03]  /*c2b0*/  IMAD.U32 R86, RZ, RZ, UR32 ;  /* 0x00000020ff567e24 */ /* 0x004fc6000f8e00ff */
[----:B------:R-:W-:Y:S01]  /*c2c0*/  STS.64 [R6], R150 ;  /* 0x0000009606007388 */ /* 0x000fe20000000a00 */
[----:B------:R-:W-:Y:S02]  /*c2d0*/  LOP3.LUT R164, R9, 0x3c, R8, 0xf8, !PT ;  /* 0x0000003c09a47812 */ /* 0x000fe400078ef808 */
[----:B------:R-:W-:Y:S01]  /*c2e0*/  LOP3.LUT R8, R8, 0xfc, RZ, 0xc0, !PT ;  /* 0x000000fc08087812 */ /* 0x000fe200078ec0ff */
[----:B------:R-:W-:Y:S01]  /*c2f0*/  STS.64 [R0+0xa0], R40 ;  /* 0x0000a02800007388 */ /* 0x000fe20000000a00 */
[----:B------:R-:W-:Y:S02]  /*c300*/  SHF.R.U32.HI R9, RZ, 0x2, R10 ;  /* 0x00000002ff097819 */ /* 0x000fe4000001160a */
[C---:B------:R-:W-:Y:S01]  /*c310*/  LOP3.LUT R10, R8.reuse, 0x100, RZ, 0xfc, !PT ;  /* 0x00000100080a7812 */ /* 0x040fe200078efcff */
[----:B------:R-:W-:Y:S01]  /*c320*/  STS.64 [R7], R42 ;  /* 0x0000002a07007388 */ /* 0x000fe20000000a00 */
[C---:B------:R-:W-:Y:S02]  /*c330*/  LOP3.LUT R11, R8.reuse, 0x200, RZ, 0xfc, !PT ;  /* 0x00000200080b7812 */ /* 0x040fe400078efcff */
[C---:B------:R-:W-:Y:S01]  /*c340*/  LOP3.LUT R12, R8.reuse, 0x300, RZ, 0xfc, !PT ;  /* 0x00000300080c7812 */ /* 0x040fe200078efcff */
[----:B------:R-:W-:Y:S01]  /*c350*/  STS.64 [R0+0xc0], R44 ;  /* 0x0000c02c00007388 */ /* 0x000fe20000000a00 */
[----:B------:R-:W-:-:S02]  /*c360*/  LOP3.LUT R13, R8, 0x400, RZ, 0xfc, !PT ;  /* 0x00000400080d7812 */ /* 0x000fc400078efcff */
[C---:B------:R-:W-:Y:S01]  /*c370*/  LOP3.LUT R14, R8.reuse, 0x500, RZ, 0xfc, !PT ;  /* 0x00000500080e7812 */ /* 0x040fe200078efcff */
[----:B------:R-:W-:Y:S01]  /*c380*/  STS.64 [R152], R46 ;  /* 0x0000002e98007388 */ /* 0x000fe20000000a00 */
[C---:B------:R-:W-:Y:S02]  /*c390*/  LOP3.LUT R15, R8.reuse, 0x600, RZ, 0xfc, !PT ;  /* 0x00000600080f7812 */ /* 0x040fe400078efcff */
[----:B------:R-:W-:Y:S01]  /*c3a0*/  LOP3.LUT R16, R8, 0x700, RZ, 0xfc, !PT ;  /* 0x0000070008107812 */ /* 0x000fe200078efcff */
[----:B------:R1:W-:Y:S01]  /*c3b0*/  STS.64 [R0+0xe0], R36 ;  /* 0x0000e02400007388 */ /* 0x0003e20000000a00 */
[----:B------:R-:W-:Y:S02]  /*c3c0*/  SHF.R.U32.HI R10, RZ, 0x2, R10 ;  /* 0x00000002ff0a7819 */ /* 0x000fe4000001160a */
[----:B------:R-:W-:Y:S01]  /*c3d0*/  SHF.R.U32.HI R11, RZ, 0x2, R11 ;  /* 0x00000002ff0b7819 */ /* 0x000fe2000001160b */
[----:B------:R2:W-:Y:S01]  /*c3e0*/  STS.64 [R153], R38 ;  /* 0x0000002699007388 */ /* 0x0005e20000000a00 */
[----:B------:R-:W-:-:S02]  /*c3f0*/  SHF.R.U32.HI R12, RZ, 0x2, R12 ;  /* 0x00000002ff0c7819 */ /* 0x000fc4000001160c */
[----:B------:R-:W-:Y:S02]  /*c400*/  SHF.R.U32.HI R13, RZ, 0x2, R13 ;  /* 0x00000002ff0d7819 */ /* 0x000fe4000001160d */
[----:B------:R-:W-:Y:S02]  /*c410*/  SHF.R.U32.HI R14, RZ, 0x2, R14 ;  /* 0x00000002ff0e7819 */ /* 0x000fe4000001160e */
[----:B------:R-:W-:Y:S01]  /*c420*/  SHF.R.U32.HI R15, RZ, 0x2, R15 ;  /* 0x00000002ff0f7819 */ /* 0x000fe2000001160f */
[----:B-1----:R-:W-:Y:S01]  /*c430*/  IMAD.SHL.U32 R36, R165, 0x20, RZ ;  /* 0x00000020a5247824 */ /* 0x002fe200078e00ff */
[----:B------:R-:W-:Y:S02]  /*c440*/  SHF.R.U32.HI R16, RZ, 0x2, R16 ;  /* 0x00000002ff107819 */ /* 0x000fe40000011610 */
[----:B------:R-:W-:Y:S01]  /*c450*/  LOP3.LUT R9, R9, 0xc, RZ, 0xc0, !PT ;  /* 0x0000000c09097812 */ /* 0x000fe200078ec0ff */
[----:B--2---:R-:W-:Y:S01]  /*c460*/  IMAD.U32 R38, RZ, RZ, UR7 ;  /* 0x00000007ff267e24 */ /* 0x004fe2000f8e00ff */
[----:B------:R-:W-:Y:S01]  /*c470*/  LOP3.LUT R10, R10, 0x70, RZ, 0xc0, !PT ;  /* 0x000000700a0a7812 */ /* 0x000fe200078ec0ff */
[----:B------:R-:W-:Y:S01]  /*c480*/  IMAD.SHL.U32 R39, R164, 0x4, RZ ;  /* 0x00000004a4277824 */ /* 0x000fe200078e00ff */
[----:B------:R-:W-:-:S02]  /*c490*/  LOP3.LUT R11, R11, 0xb0, RZ, 0xc0, !PT ;  /* 0x000000b00b0b7812 */ /* 0x000fc400078ec0ff */
[----:B------:R-:W-:Y:S01]  /*c4a0*/  LOP3.LUT R12, R12, 0xf0, RZ, 0xc0, !PT ;  /* 0x000000f00c0c7812 */ /* 0x000fe200078ec0ff */
[----:B------:R-:W-:Y:S01]  /*c4b0*/  VIADD R85, R10, UR20 ;  /* 0x000000140a557c36 */ /* 0x000fe20008000000 */
        /* <DEDUP_REMOVED lines=8> */
[----:B------:R-:W-:Y:S01]  /*c540*/  LEA R9, R9, UR20, 0x2 ;  /* 0x0000001409097c11 */ /* 0x000fe2000f8e10ff */
[----:B------:R-:W-:Y:S01]  /*c550*/  VIADD R15, R15, UR20 ;  /* 0x000000140f0f7c36 */ /* 0x000fe20008000000 */
[----:B------:R-:W-:Y:S01]  /*c560*/  ISETP.GE.U32.AND P0, PT, R164, 0x80, PT ;  /* 0x00000080a400780c */ /* 0x000fe20003f06070 */
[----:B------:R-:W-:Y:S01]  /*c570*/  VIADD R163, R16, UR20 ;  /* 0x0000001410a37c36 */ /* 0x000fe20008000000 */
[----:B------:R-:W-:Y:S01]  /*c580*/  LOP3.LUT R37, R36, 0x600, RZ, 0xc0, !PT ;  /* 0x0000060024257812 */ /* 0x000fe200078ec0ff */
[C---:B------:R-:W-:Y:S01]  /*c590*/  IMAD R84, R8.reuse, 0x4, R9 ;  /* 0x0000000408547824 */ /* 0x040fe200078e0209 */
[----:B------:R-:W-:Y:S01]  /*c5a0*/  BAR.SYNC.DEFER_BLOCKING 0x0 ;  /* 0x0000000000007b1d */ /* 0x000fe20000010000 */
[----:B------:R-:W-:Y:S01]  /*c5b0*/  IMAD R85, R8, 0x4, R85 ;  /* 0x0000000408557824 */ /* 0x000fe200078e0255 */
[----:B------:R-:W-:Y:S01]  /*c5c0*/  ISETP.GE.AND.EX P0, PT, R86, RZ, PT, P0 ;  /* 0x000000ff5600720c */ /* 0x000fe20003f06300 */
[C---:B------:R-:W-:Y:S01]  /*c5d0*/  IMAD R154, R8.reuse, 0x4, R11 ;  /* 0x00000004089a7824 */ /* 0x040fe200078e020b */
[----:B------:R-:W-:Y:S01]  /*c5e0*/  IADD3 R36, P1, P2, R39, UR4, R37 ;  /* 0x0000000427247c10 */ /* 0x000fe2000fa3e025 */
[----:B------:R-:W-:Y:S01]  /*c5f0*/  IMAD R155, R8, 0x4, R155 ;  /* 0x00000004089b7824 */ /* 0x000fe200078e029b */
[----:B------:R-:W-:Y:S01]  /*c600*/  ISETP.GT.AND P0, PT, R38, -0x1, !P0 ;  /* 0xffffffff2600780c */ /* 0x000fe20004704270 */
[C---:B------:R-:W-:Y:S01]  /*c610*/  IMAD R160, R8.reuse, 0x4, R13 ;  /* 0x0000000408a07824 */ /* 0x040fe200078e020d */
[----:B------:R-:W-:Y:S01]  /*c620*/  LOP3.LUT R38, R37, 0x7800, RZ, 0xfc, !PT ;  /* 0x0000780025267812 */ /* 0x000fe200078efcff */
[----:B------:R-:W-:-:S02]  /*c630*/  IMAD R161, R8, 0x4, R161 ;  /* 0x0000000408a17824 */ /* 0x000fc400078e02a1 */
[C---:B------:R-:W-:Y:S02]  /*c640*/  IMAD R162, R8.reuse, 0x4, R15 ;  /* 0x0000000408a27824 */ /* 0x040fe400078e020f */
[----:B------:R-:W-:Y:S01]  /*c650*/  IMAD R163, R8, 0x4, R163 ;  /* 0x0000000408a37824 */ /* 0x000fe200078e02a3 */
[----:B------:R-:W1:Y:S04]  /*c660*/  LDS.128 R80, [R84] ;  /* 0x0000000054507984 */ /* 0x000e680000000c00 */
[----:B------:R-:W2:Y:S04]  /*c670*/  LDS.128 R32, [R85+0x400] ;  /* 0x0004000055207984 */ /* 0x000ea80000000c00 */
[----:B------:R-:W3:Y:S04]  /*c680*/  LDS.128 R28, [R154+0x800] ;  /* 0x000800009a1c7984 */ /* 0x000ee80000000c00 */
[----:B------:R-:W4:Y:S04]  /*c690*/  LDS.128 R24, [R155+0xc00] ;  /* 0x000c00009b187984 */ /* 0x000f280000000c00 */
[----:B------:R-:W1:Y:S04]  /*c6a0*/  LDS.128 R20, [R160+0x1000] ;  /* 0x00100000a0147984 */ /* 0x000e680000000c00 */
[----:B------:R-:W1:Y:S04]  /*c6b0*/  LDS.128 R16, [R161+0x1400] ;  /* 0x00140000a1107984 */ /* 0x000e680000000c00 */
[----:B------:R-:W1:Y:S04]  /*c6c0*/  LDS.128 R12, [R162+0x1800] ;  /* 0x00180000a20c7984 */ /* 0x000e680000000c00 */
[----:B------:R-:W1:Y:S01]  /*c6d0*/  LDS.128 R8, [R163+0x1c00] ;  /* 0x001c0000a3087984 */ /* 0x000e620000000c00 */
[----:B------:R-:W-:Y:S06]  /*c6e0*/  BAR.SYNC.DEFER_BLOCKING 0x0 ;  /* 0x0000000000007b1d */ /* 0x000fec0000010000 */
[----:B------:R-:W-:Y:S04]  /*c6f0*/  STS.64 [R0], R48 ;  /* 0x0000003000007388 */ /* 0x000fe80000000a00 */
[----:B------:R-:W-:Y:S04]  /*c700*/  STS.64 [R2], R50 ;  /* 0x0000003202007388 */ /* 0x000fe80000000a00 */
[----:B------:R-:W-:Y:S04]  /*c710*/  STS.64 [R0+0x20], R52 ;  /* 0x0000203400007388 */ /* 0x000fe80000000a00 */
        /* <DEDUP_REMOVED lines=11> */
[----:B------:R1:W-:Y:S04]  /*c7d0*/  STS.64 [R0+0xe0], R68 ;  /* 0x0000e04400007388 */ /* 0x0003e80000000a00 */
[----:B------:R-:W-:Y:S01]  /*c7e0*/  STS.64 [R153], R70 ;  /* 0x0000004699007388 */ /* 0x000fe20000000a00 */
[----:B------:R-:W-:Y:S01]  /*c7f0*/  BAR.SYNC.DEFER_BLOCKING 0x0 ;  /* 0x0000000000007b1d */ /* 0x000fe20000010000 */
[----:B-1----:R-:W-:-:S05]  /*c800*/  IMAD.U32 R69, RZ, RZ, UR32 ;  /* 0x00000020ff457e24 */ /* 0x002fca000f8e00ff */
[----:B------:R-:W-:-:S04]  /*c810*/  SHF.L.U64.HI R68, R164, 0x2, R69 ;  /* 0x00000002a4447819 */ /* 0x000fc80000010245 */
[----:B------:R-:W-:Y:S02]  /*c820*/  IADD3.X R37, R68, UR5, RZ, P1, P2 ;  /* 0x0000000544257c10 */ /* 0x000fe40008fe44ff */
[----:B------:R-:W-:-:S04]  /*c830*/  IADD3 R38, P1, P2, R39, UR4, R38 ;  /* 0x0000000427267c10 */ /* 0x000fc8000fa3e026 */
[----:B------:R-:W-:Y:S01]  /*c840*/  IADD3.X R39, R68, UR5, RZ, P1, P2 ;  /* 0x0000000544277c10 */ /* 0x000fe20008fe44ff */
[----:B------:R-:W1:Y:S04]  /*c850*/  LDS.128 R40, [R84] ;  /* 0x0000000054287984 */ /* 0x000e680000000c00 */
[----:B------:R-:W1:Y:S04]  /*c860*/  LDS.128 R44, [R85+0x400] ;  /* 0x00040000552c7984 */ /* 0x000e680000000c00 */
[----:B------:R-:W1:Y:S04]  /*c870*/  LDS.128 R48, [R154+0x800] ;  /* 0x000800009a307984 */ /* 0x000e680000000c00 */
[----:B------:R-:W1:Y:S04]  /*c880*/  LDS.128 R52, [R155+0xc00] ;  /* 0x000c00009b347984 */ /* 0x000e680000000c00 */
[----:B------:R-:W1:Y:S04]  /*c890*/  LDS.128 R56, [R160+0x1000] ;  /* 0x00100000a0387984 */ /* 0x000e680000000c00 */
[----:B------:R-:W1:Y:S04]  /*c8a0*/  LDS.128 R60, [R161+0x1400] ;  /* 0x00140000a13c7984 */ /* 0x000e680000000c00 */
[----:B------:R-:W1:Y:S04]  /*c8b0*/  LDS.128 R64, [R162+0x1800] ;  /* 0x00180000a2407984 */ /* 0x000e680000000c00 */
[----:B------:R-:W1:Y:S04]  /*c8c0*/  LDS.128 R72, [R163+0x1c00] ;  /* 0x001c0000a3487984 */ /* 0x000e680000000c00 */
[----:B------:R-:W-:Y:S04]  /*c8d0*/  @P0 STG.E.128 desc[UR28][R36.64], R80 ;  /* 0x0000005024000986 */ /* 0x000fe8000c101d1c */
[----:B--2---:R-:W-:Y:S04]  /*c8e0*/  @P0 STG.E.128 desc[UR28][R36.64+0x800], R32 ;  /* 0x0008002024000986 */ /* 0x004fe8000c101d1c */
[----:B---3--:R-:W-:Y:S04]  /*c8f0*/  @P0 STG.E.128 desc[UR28][R36.64+0x1000], R28 ;  /* 0x0010001c24000986 */ /* 0x008fe8000c101d1c */
[----:B----4-:R-:W-:Y:S04]  /*c900*/  @P0 STG.E.128 desc[UR28][R36.64+0x1800], R24 ;  /* 0x0018001824000986 */ /* 0x010fe8000c101d1c */
[----:B------:R-:W-:Y:S04]  /*c910*/  @P0 STG.E.128 desc[UR28][R36.64+0x2000], R20 ;  /* 0x0020001424000986 */ /* 0x000fe8000c101d1c */
[----:B------:R-:W-:Y:S04]  /*c920*/  @P0 STG.E.128 desc[UR28][R36.64+0x2800], R16 ;  /* 0x0028001024000986 */ /* 0x000fe8000c101d1c */
[----:B------:R-:W-:Y:S04]  /*c930*/  @P0 STG.E.128 desc[UR28][R36.64+0x3000], R12 ;  /* 0x0030000c24000986 */ /* 0x000fe8000c101d1c */
[----:B------:R-:W-:Y:S04]  /*c940*/  @P0 STG.E.128 desc[UR28][R36.64+0x3800], R8 ;  /* 0x0038000824000986 */ /* 0x000fe8000c101d1c */
[----:B-1----:R-:W-:Y:S04]  /*c950*/  @P0 STG.E.128 desc[UR28][R36.64+0x4000], R40 ;  /* 0x0040002824000986 */ /* 0x002fe8000c101d1c */
[----:B------:R-:W-:Y:S04]  /*c960*/  @P0 STG.E.128 desc[UR28][R36.64+0x4800], R44 ;  /* 0x0048002c24000986 */ /* 0x000fe8000c101d1c */
[----:B------:R-:W-:Y:S04]  /*c970*/  @P0 STG.E.128 desc[UR28][R36.64+0x5000], R48 ;  /* 0x0050003024000986 */ /* 0x000fe8000c101d1c */
[----:B------:R-:W-:Y:S04]  /*c980*/  @P0 STG.E.128 desc[UR28][R36.64+0x5800], R52 ;  /* 0x0058003424000986 */ /* 0x000fe8000c101d1c */
[----:B------:R-:W-:Y:S04]  /*c990*/  @P0 STG.E.128 desc[UR28][R36.64+0x6000], R56 ;  /* 0x0060003824000986 */ /* 0x000fe8000c101d1c */
[----:B------:R-:W-:Y:S04]  /*c9a0*/  @P0 STG.E.128 desc[UR28][R36.64+0x6800], R60 ;  /* 0x0068003c24000986 */ /* 0x000fe8000c101d1c */
[----:B------:R-:W-:Y:S04]  /*c9b0*/  @P0 STG.E.128 desc[UR28][R36.64+0x7000], R64 ;  /* 0x0070004024000986 */ /* 0x000fe8000c101d1c */
[----:B------:R-:W-:Y:S01]  /*c9c0*/  @P0 STG.E.128 desc[UR28][R38.64], R72 ;  /* 0x0000004826000986 */ /* 0x000fe2000c101d1c */
        /* <DEDUP_REMOVED lines=16> */
[----:B------:R-:W-:Y:S01]  /*cad0*/  STS.64 [R153], R106 ;  /* 0x0000006a99007388 */ /* 0x000fe20000000a00 */
[----:B------:R-:W-:Y:S06]  /*cae0*/  BAR.SYNC.DEFER_BLOCKING 0x0 ;  /* 0x0000000000007b1d */ /* 0x000fec0000010000 */
        /* <DEDUP_REMOVED lines=26> */
[----:B------:R-:W4:Y:S04]  /*cc90*/  LDS.128 R44, [R84] ;  /* 0x00000000542c7984 */ /* 0x000f280000000c00 */
[----:B------:R-:W4:Y:S04]  /*cca0*/  LDS.128 R48, [R85+0x400] ;  /* 0x0004000055307984 */ /* 0x000f280000000c00 */
[----:B------:R-:W4:Y:S04]  /*ccb0*/  LDS.128 R52, [R154+0x800] ;  /* 0x000800009a347984 */ /* 0x000f280000000c00 */
[----:B------:R-:W4:Y:S04]  /*ccc0*/  LDS.128 R56, [R155+0xc00] ;  /* 0x000c00009b387984 */ /* 0x000f280000000c00 */
[----:B------:R-:W4:Y:S04]  /*ccd0*/  LDS.128 R60, [R160+0x1000] ;  /* 0x00100000a03c7984 */ /* 0x000f280000000c00 */
[----:B------:R-:W4:Y:S04]  /*cce0*/  LDS.128 R4, [R161+0x1400] ;  /* 0x00140000a1047984 */ /* 0x000f280000000c00 */
[----:B------:R-:W4:Y:S04]  /*ccf0*/  LDS.128 R64, [R162+0x1800] ;  /* 0x00180000a2407984 */ /* 0x000f280000000c00 */
[----:B-1----:R1:W-:Y:S04]  /*cd00*/  @P0 STG.E.128 desc[UR28][R36.64+0x8000], R8 ;  /* 0x0080000824000986 */ /* 0x0023e8000c101d1c */
[----:B--2---:R1:W-:Y:S04]  /*cd10*/  @P0 STG.E.128 desc[UR28][R36.64+0x8800], R12 ;  /* 0x0088000c24000986 */ /* 0x0043e8000c101d1c */
[----:B---3--:R1:W-:Y:S04]  /*cd20*/  @P0 STG.E.128 desc[UR28][R36.64+0x9000], R16 ;  /* 0x0090001024000986 */ /* 0x0083e8000c101d1c */
[----:B----4-:R1:W-:Y:S04]  /*cd30*/  @P0 STG.E.128 desc[UR28][R36.64+0x9800], R20 ;  /* 0x0098001424000986 */ /* 0x0103e8000c101d1c */
[----:B------:R1:W-:Y:S04]  /*cd40*/  @P0 STG.E.128 desc[UR28][R36.64+0xa000], R24 ;  /* 0x00a0001824000986 */ /* 0x0003e8000c101d1c */
        /* <DEDUP_REMOVED lines=9> */
[----:B------:R1:W-:Y:S01]  /*cde0*/  @P0 STG.E.128 desc[UR28][R36.64+0xf000], R64 ;  /* 0x00f0004024000986 */ /* 0x0003e2000c101d1c */
[----:B------:R-:W-:Y:S05]  /*cdf0*/  @!P0 EXIT ;  /* 0x000000000000894d */ /* 0x000fea0003800000 */
[----:B------:R-:W2:Y:S04]  /*ce00*/  LDS.128 R160, [R163+0x1c00] ;  /* 0x001c0000a3a07984 */ /* 0x000ea80000000c00 */
[----:B--2---:R-:W-:Y:S01]  /*ce10*/  STG.E.128 desc[UR28][R38.64+0x8000], R160 ;  /* 0x008000a026007986 */ /* 0x004fe2000c101d1c */
[----:B------:R-:W-:Y:S05]  /*ce20*/  EXIT ;  /* 0x000000000000794d */ /* 0x000fea0003800000 */
.L_x_3:
[----:B------:R-:W-:-:S00]  /*ce30*/  BRA `(.L_x_3) ;  /* 0xfffffffc00fc7947 */ /* 0x000fc0000383ffff */
[----:B------:R-:W-:-:S00]  /*ce40*/  NOP ;  /* 0x0000000000007918 */ /* 0x000fc00000000000 */
        /* <DEDUP_REMOVED lines=11> */
.L_x_4:


//--------------------- .nv.shared.chunk_gated_delta_rule_fwd_kernel_h_blockdim64 --------------------------
	.section	.nv.shared.chunk_gated_delta_rule_fwd_kernel_h_blockdim64,"aw",@nobits
	.sectionflags	@""
	.align	16
	.zero		1024


//--------------------- .nv.shared.reserved.0     --------------------------
	.section	.nv.shared.reserved.0,"aw",@nobits
	.weak		__nv_reservedSMEM_offset_0_alias
	.size		__nv_reservedSMEM_offset_0_alias, 0, 0
	.other		__nv_reservedSMEM_offset_0_alias,@"STO_CUDA_RESERVED_SHARED STV_DEFAULT"
__nv_reservedSMEM_offset_0_alias:
	.zero		0


//--------------------- .nv.constant0.chunk_gated_delta_rule_fwd_kernel_h_blockdim64 --------------------------
	.section	.nv.constant0.chunk_gated_delta_rule_fwd_kernel_h_blockdim64,"a",@progbits
	.sectionflags	@""
	.align	4
.nv.constant0.chunk_gated_delta_rule_fwd_kernel_h_blockdim64:
	.zero		600


//--------------------- SYMBOLS --------------------------

	.type		.nv.reservedSmem.offset0,@object
	.size		.nv.reservedSmem.offset0,0x4
